def attn_fwd(
    Q,
    K,
    V,
    Out,
    Lse,
    sm_scale,
    stride_qz,
    stride_qh,
    stride_qm,
    stride_qk,
    stride_kz,
    stride_kh,
    stride_kn,
    stride_kk,
    stride_vz,
    stride_vh,
    stride_vn,
    stride_vk,
    stride_oz,
    stride_oh,
    stride_om,
    stride_ok,
    seqlen_q,
    seqlen_k,
    BLOCK_M: tl.constexpr,
    BLOCK_N: tl.constexpr,
    HEAD_DIM: tl.constexpr,
    CAUSAL: tl.constexpr,
):
    start_m = tl.program_id(0)
    off_hz = tl.program_id(1)
    q_off = off_hz * stride_qh
    k_off = off_hz * stride_kh
    v_off = off_hz * stride_vh
    offs_m = start_m * BLOCK_M + tl.arange(0, BLOCK_M)
    offs_d = tl.arange(0, HEAD_DIM)
    offs_n = tl.arange(0, BLOCK_N)
    q_ptrs = Q + q_off + offs_m[:, None] * stride_qm + offs_d[None, :] * stride_qk
    k_ptrs = K + k_off + offs_d[:, None] * stride_kk + offs_n[None, :] * stride_kn
    v_ptrs = V + v_off + offs_n[:, None] * stride_vn + offs_d[None, :] * stride_vk
    m_i = tl.full([BLOCK_M], float("-inf"), dtype=tl.float32)
    l_i = tl.zeros([BLOCK_M], dtype=tl.float32) + 1.0
    acc = tl.zeros([BLOCK_M, HEAD_DIM], dtype=tl.float32)
    q = tl.load(q_ptrs)
    acc, l_i, m_i = _attn_fwd_inner(
        acc,
        l_i,
        m_i,
        q,
        k_ptrs,
        v_ptrs,
        sm_scale,
        stride_kn,
        stride_vn,
        start_m,
        seqlen_k,
        BLOCK_M,
        BLOCK_N,
        HEAD_DIM,
        CAUSAL,
    )
    acc = acc / l_i[:, None]
    lse = m_i + tl.math.log2(l_i) / 1.4426950408889634
    o_ptrs = (
        Out
        + off_hz * stride_oh
        + offs_m[:, None] * stride_om
        + offs_d[None, :] * stride_ok
    )
    tl.store(o_ptrs, acc.to(Out.dtype.element_ty))
    tl.store(Lse + off_hz * seqlen_q + offs_m, lse)

# config = {"BLOCK_M": 256, "BLOCK_N": 64, "HEAD_DIM": 128, "arch": "sm_90", "causal": true, "dtype": "bf16", "num_stages": 2, "num_warps": 16}
# arch = sm_90


// ===== COMPILED SASS (sm_90a) =====

	.target	sm_90a

	.elftype	@"ET_EXEC"


//--------------------- .note.nv.tkinfo           --------------------------
	.section	.note.nv.tkinfo,"",@"SHT_NOTE"
	.sectionflags	@"SHF_NOTE_NV_TKINFO"
	.tkinfo
        /*0018*/ 	.word	0x00000002
        /*0030*/ 	.string	""
        /*0030*/ 	.string	"ptxas"
        /*0030*/ 	.string	"Cuda compilation tools, release 13.0, V13.0.88"
        /*0030*/ 	.string	"Build cuda_13.0.r13.0/compiler.36424714_0"
        /*0030*/ 	.string	"-v  -suppress-debug-info  -lineinfo  -arch sm_90a "



//--------------------- .note.nv.cuinfo           --------------------------
	.section	.note.nv.cuinfo,"",@"SHT_NOTE"
	.sectionflags	@"SHF_NOTE_NV_CUINFO"
        /*0018*/ 	.short	0x0002
        /*001a*/ 	.short	0x005a
        /*001c*/ 	.short	0x0082
	.zero		2


//--------------------- .nv.info                  --------------------------
	.section	.nv.info,"",@"SHT_CUDA_INFO"
	.align	4


	//----- nvinfo : EIATTR_REGCOUNT
	.align		4
        /*0000*/ 	.byte	0x04, 0x2f
        /*0002*/ 	.short	(.L_2 - .L_1)
	.align		4
.L_1:
        /*0004*/ 	.word	index@(attn_fwd)
        /*0008*/ 	.word	0x00000080


	//----- nvinfo : EIATTR_FRAME_SIZE
	.align		4
.L_2:
        /*000c*/ 	.byte	0x04, 0x11
        /*000e*/ 	.short	(.L_4 - .L_3)
	.align		4
.L_3:
        /*0010*/ 	.word	index@(attn_fwd)
        /*0014*/ 	.word	0x00000158


	//----- nvinfo : EIATTR_MIN_STACK_SIZE
	.align		4
.L_4:
        /*0018*/ 	.byte	0x04, 0x12
        /*001a*/ 	.short	(.L_6 - .L_5)
	.align		4
.L_5:
        /*001c*/ 	.word	index@(attn_fwd)
        /*0020*/ 	.word	0x00000158
.L_6:


//--------------------- .nv.compat                --------------------------
	.section	.nv.compat,"",@"SHT_CUDA_COMPAT_INFO"
	.align	4
        /*0000*/ 	.byte	0x02, 0x09, 0x01, 0x00, 0x02, 0x02, 0x04, 0x00, 0x02, 0x05, 0x05, 0x00, 0x03, 0x07, 0x01, 0x01
        /*0010*/ 	.byte	0x02, 0x03, 0x00, 0x00, 0x02, 0x06, 0x01, 0x00, 0x04, 0x0b, 0x08, 0x00, 0x00, 0x00, 0x00, 0x00
        /*0020*/ 	.byte	0x00, 0x00, 0x00, 0x00


//--------------------- .nv.info.attn_fwd         --------------------------
	.section	.nv.info.attn_fwd,"",@"SHT_CUDA_INFO"
	.sectionflags	@""
	.align	4


	//----- nvinfo : EIATTR_CUDA_API_VERSION
	.align		4
        /*0000*/ 	.byte	0x04, 0x37
        /*0002*/ 	.short	(.L_8 - .L_7)
.L_7:
        /*0004*/ 	.word	0x00000082


	//----- nvinfo : EIATTR_KPARAM_INFO
	.align		4
.L_8:
        /*0008*/ 	.byte	0x04, 0x17
        /*000a*/ 	.short	(.L_10 - .L_9)
.L_9:
        /*000c*/ 	.word	0x00000000
        /*0010*/ 	.short	0x0019
        /*0012*/ 	.short	0x0080
        /*0014*/ 	.byte	0x00, 0xf4, 0x21, 0x00


	//----- nvinfo : EIATTR_KPARAM_INFO
	.align		4
.L_10:
        /*0018*/ 	.byte	0x04, 0x17
        /*001a*/ 	.short	(.L_12 - .L_11)
.L_11:
        /*001c*/ 	.word	0x00000000
        /*0020*/ 	.short	0x0018
        /*0022*/ 	.short	0x0078
        /*0024*/ 	.byte	0x00, 0xf4, 0x21, 0x00


	//----- nvinfo : EIATTR_KPARAM_INFO
	.align		4
.L_12:
        /*0028*/ 	.byte	0x04, 0x17
        /*002a*/ 	.short	(.L_14 - .L_13)
.L_13:
        /*002c*/ 	.word	0x00000000
        /*0030*/ 	.short	0x0017
        /*0032*/ 	.short	0x0070
        /*0034*/ 	.byte	0x00, 0xf0, 0x11, 0x00


	//----- nvinfo : EIATTR_KPARAM_INFO
	.align		4
.L_14:
        /*0038*/ 	.byte	0x04, 0x17
        /*003a*/ 	.short	(.L_16 - .L_15)
.L_15:
        /*003c*/ 	.word	0x00000000
        /*0040*/ 	.short	0x0016
        /*0042*/ 	.short	0x006c
        /*0044*/ 	.byte	0x00, 0xf0, 0x11, 0x00


	//----- nvinfo : EIATTR_KPARAM_INFO
	.align		4
.L_16:
        /*0048*/ 	.byte	0x04, 0x17
        /*004a*/ 	.short	(.L_18 - .L_17)
.L_17:
        /*004c*/ 	.word	0x00000000
        /*0050*/ 	.short	0x0015
        /*0052*/ 	.short	0x0068
        /*0054*/ 	.byte	0x00, 0xf0, 0x11, 0x00


	//----- nvinfo : EIATTR_KPARAM_INFO
	.align		4
.L_18:
        /*0058*/ 	.byte	0x04, 0x17
        /*005a*/ 	.short	(.L_20 - .L_19)
.L_19:
        /*005c*/ 	.word	0x00000000
        /*0060*/ 	.short	0x0014
        /*0062*/ 	.short	0x0064
        /*0064*/ 	.byte	0x00, 0xf0, 0x11, 0x00


	//----- nvinfo : EIATTR_KPARAM_INFO
	.align		4
.L_20:
        /*0068*/ 	.byte	0x04, 0x17
        /*006a*/ 	.short	(.L_22 - .L_21)
.L_21:
        /*006c*/ 	.word	0x00000000
        /*0070*/ 	.short	0x0013
        /*0072*/ 	.short	0x0060
        /*0074*/ 	.byte	0x00, 0xf0, 0x11, 0x00


	//----- nvinfo : EIATTR_KPARAM_INFO
	.align		4
.L_22:
        /*0078*/ 	.byte	0x04, 0x17
        /*007a*/ 	.short	(.L_24 - .L_23)
.L_23:
        /*007c*/ 	.word	0x00000000
        /*0080*/ 	.short	0x0012
        /*0082*/ 	.short	0x005c
        /*0084*/ 	.byte	0x00, 0xf0, 0x11, 0x00


	//----- nvinfo : EIATTR_KPARAM_INFO
	.align		4
.L_24:
        /*0088*/ 	.byte	0x04, 0x17
        /*008a*/ 	.short	(.L_26 - .L_25)
.L_25:
        /*008c*/ 	.word	0x00000000
        /*0090*/ 	.short	0x0011
        /*0092*/ 	.short	0x0058
        /*0094*/ 	.byte	0x00, 0xf0, 0x11, 0x00


	//----- nvinfo : EIATTR_KPARAM_INFO
	.align		4
.L_26:
        /*0098*/ 	.byte	0x04, 0x17
        /*009a*/ 	.short	(.L_28 - .L_27)
.L_27:
        /*009c*/ 	.word	0x00000000
        /*00a0*/ 	.short	0x0010
        /*00a2*/ 	.short	0x0054
        /*00a4*/ 	.byte	0x00, 0xf0, 0x11, 0x00


	//----- nvinfo : EIATTR_KPARAM_INFO
	.align		4
.L_28:
        /*00a8*/ 	.byte	0x04, 0x17
        /*00aa*/ 	.short	(.L_30 - .L_29)
.L_29:
        /*00ac*/ 	.word	0x00000000
        /*00b0*/ 	.short	0x000f
        /*00b2*/ 	.short	0x0050
        /*00b4*/ 	.byte	0x00, 0xf0, 0x11, 0x00


	//----- nvinfo : EIATTR_KPARAM_INFO
	.align		4
.L_30:
        /*00b8*/ 	.byte	0x04, 0x17
        /*00ba*/ 	.short	(.L_32 - .L_31)
.L_31:
        /*00bc*/ 	.word	0x00000000
        /*00c0*/ 	.short	0x000e
        /*00c2*/ 	.short	0x004c
        /*00c4*/ 	.byte	0x00, 0xf0, 0x11, 0x00


	//----- nvinfo : EIATTR_KPARAM_INFO
	.align		4
.L_32:
        /*00c8*/ 	.byte	0x04, 0x17
        /*00ca*/ 	.short	(.L_34 - .L_33)
.L_33:
        /*00cc*/ 	.word	0x00000000
        /*00d0*/ 	.short	0x000d
        /*00d2*/ 	.short	0x0048
        /*00d4*/ 	.byte	0x00, 0xf0, 0x11, 0x00


	//----- nvinfo : EIATTR_KPARAM_INFO
	.align		4
.L_34:
        /*00d8*/ 	.byte	0x04, 0x17
        /*00da*/ 	.short	(.L_36 - .L_35)
.L_35:
        /*00dc*/ 	.word	0x00000000
        /*00e0*/ 	.short	0x000c
        /*00e2*/ 	.short	0x0044
        /*00e4*/ 	.byte	0x00, 0xf0, 0x11, 0x00


	//----- nvinfo : EIATTR_KPARAM_INFO
	.align		4
.L_36:
        /*00e8*/ 	.byte	0x04, 0x17
        /*00ea*/ 	.short	(.L_38 - .L_37)
.L_37:
        /*00ec*/ 	.word	0x00000000
        /*00f0*/ 	.short	0x000b
        /*00f2*/ 	.short	0x0040
        /*00f4*/ 	.byte	0x00, 0xf0, 0x11, 0x00


	//----- nvinfo : EIATTR_KPARAM_INFO
	.align		4
.L_38:
        /*00f8*/ 	.byte	0x04, 0x17
        /*00fa*/ 	.short	(.L_40 - .L_39)
.L_39:
        /*00fc*/ 	.word	0x00000000
        /*0100*/ 	.short	0x000a
        /*0102*/ 	.short	0x003c
        /*0104*/ 	.byte	0x00, 0xf0, 0x11, 0x00


	//----- nvinfo : EIATTR_KPARAM_INFO
	.align		4
.L_40:
        /*0108*/ 	.byte	0x04, 0x17
        /*010a*/ 	.short	(.L_42 - .L_41)
.L_41:
        /*010c*/ 	.word	0x00000000
        /*0110*/ 	.short	0x0009
        /*0112*/ 	.short	0x0038
        /*0114*/ 	.byte	0x00, 0xf0, 0x11, 0x00


	//----- nvinfo : EIATTR_KPARAM_INFO
	.align		4
.L_42:
        /*0118*/ 	.byte	0x04, 0x17
        /*011a*/ 	.short	(.L_44 - .L_43)
.L_43:
        /*011c*/ 	.word	0x00000000
        /*0120*/ 	.short	0x0008
        /*0122*/ 	.short	0x0034
        /*0124*/ 	.byte	0x00, 0xf0, 0x11, 0x00


	//----- nvinfo : EIATTR_KPARAM_INFO
	.align		4
.L_44:
        /*0128*/ 	.byte	0x04, 0x17
        /*012a*/ 	.short	(.L_46 - .L_45)
.L_45:
        /*012c*/ 	.word	0x00000000
        /*0130*/ 	.short	0x0007
        /*0132*/ 	.short	0x0030
        /*0134*/ 	.byte	0x00, 0xf0, 0x11, 0x00


	//----- nvinfo : EIATTR_KPARAM_INFO
	.align		4
.L_46:
        /*0138*/ 	.byte	0x04, 0x17
        /*013a*/ 	.short	(.L_48 - .L_47)
.L_47:
        /*013c*/ 	.word	0x00000000
        /*0140*/ 	.short	0x0006
        /*0142*/ 	.short	0x002c
        /*0144*/ 	.byte	0x00, 0xf0, 0x11, 0x00


	//----- nvinfo : EIATTR_KPARAM_INFO
	.align		4
.L_48:
        /*0148*/ 	.byte	0x04, 0x17
        /*014a*/ 	.short	(.L_50 - .L_49)
.L_49:
        /*014c*/ 	.word	0x00000000
        /*0150*/ 	.short	0x0005
        /*0152*/ 	.short	0x0028
        /*0154*/ 	.byte	0x00, 0xf0, 0x11, 0x00


	//----- nvinfo : EIATTR_KPARAM_INFO
	.align		4
.L_50:
        /*0158*/ 	.byte	0x04, 0x17
        /*015a*/ 	.short	(.L_52 - .L_51)
.L_51:
        /*015c*/ 	.word	0x00000000
        /*0160*/ 	.short	0x0004
        /*0162*/ 	.short	0x0020
        /*0164*/ 	.byte	0x00, 0xf4, 0x21, 0x00


	//----- nvinfo : EIATTR_KPARAM_INFO
	.align		4
.L_52:
        /*0168*/ 	.byte	0x04, 0x17
        /*016a*/ 	.short	(.L_54 - .L_53)
.L_53:
        /*016c*/ 	.word	0x00000000
        /*0170*/ 	.short	0x0003
        /*0172*/ 	.short	0x0018
        /*0174*/ 	.byte	0x00, 0xf4, 0x21, 0x00


	//----- nvinfo : EIATTR_KPARAM_INFO
	.align		4
.L_54:
        /*0178*/ 	.byte	0x04, 0x17
        /*017a*/ 	.short	(.L_56 - .L_55)
.L_55:
        /*017c*/ 	.word	0x00000000
        /*0180*/ 	.short	0x0002
        /*0182*/ 	.short	0x0010
        /*0184*/ 	.byte	0x00, 0xf4, 0x21, 0x00


	//----- nvinfo : EIATTR_KPARAM_INFO
	.align		4
.L_56:
        /*0188*/ 	.byte	0x04, 0x17
        /*018a*/ 	.short	(.L_58 - .L_57)
.L_57:
        /*018c*/ 	.word	0x00000000
        /*0190*/ 	.short	0x0001
        /*0192*/ 	.short	0x0008
        /*0194*/ 	.byte	0x00, 0xf4, 0x21, 0x00


	//----- nvinfo : EIATTR_KPARAM_INFO
	.align		4
.L_58:
        /*0198*/ 	.byte	0x04, 0x17
        /*019a*/ 	.short	(.L_60 - .L_59)
.L_59:
        /*019c*/ 	.word	0x00000000
        /*01a0*/ 	.short	0x0000
        /*01a2*/ 	.short	0x0000
        /*01a4*/ 	.byte	0x00, 0xf4, 0x21, 0x00


	//----- nvinfo : EIATTR_SPARSE_MMA_MASK
	.align		4
.L_60:
        /*01a8*/ 	.byte	0x03, 0x50
        /*01aa*/ 	.short	0x0000


	//----- nvinfo : EIATTR_MAXREG_COUNT
	.align		4
        /*01ac*/ 	.byte	0x03, 0x1b
        /*01ae*/ 	.short	0x0080


	//----- nvinfo : EIATTR_NUM_BARRIERS
	.align		4
        /*01b0*/ 	.byte	0x02, 0x4c
        /*01b2*/ 	.byte	0x01
	.zero		1


	//----- nvinfo : EIATTR_ANNOTATIONS
	.align		4
        /*01b4*/ 	.byte	0x04, 0x55
        /*01b6*/ 	.short	(.L_62 - .L_61)


	//   ....[0]....
.L_61:
        /*01b8*/ 	.word	0x00000001
        /*01bc*/ 	.byte	0x90, 0x12, 0x00, 0x00, 0x01, 0x00, 0x00, 0x00, 0xe0, 0x16, 0x00, 0x00, 0x01, 0x00, 0x00, 0x00
        /* <DEDUP_REMOVED lines=49> */
        /*04dc*/ 	.byte	0xf0, 0x52, 0x00, 0x00, 0x01, 0x00, 0x00, 0x00, 0x90, 0x56, 0x00, 0x00


	//----- nvinfo : EIATTR_MERCURY_ISA_VERSION
	.align		4
.L_62:
        /*04e8*/ 	.byte	0x03, 0x5f
        /*04ea*/ 	.short	0x0101


	//----- nvinfo : EIATTR_COOP_GROUP_MASK_REGIDS
	.align		4
        /*04ec*/ 	.byte	0x04, 0x29
        /*04ee*/ 	.short	(.L_64 - .L_63)


	//   ....[0]....
.L_63:
        /*04f0*/ 	.word	0xffffffff


	//   ....[1]....
        /*04f4*/ 	.word	0xffffffff


	//   ....[2]....
        /*04f8*/ 	.word	0xffffffff


	//   ....[3]....
        /*04fc*/ 	.word	0xffffffff


	//   ....[4]....
        /*0500*/ 	.word	0xffffffff


	//   ....[5]....
        /*0504*/ 	.word	0xffffffff


	//   ....[6]....
        /*0508*/ 	.word	0xffffffff


	//   ....[7]....
        /*050c*/ 	.word	0xffffffff


	//----- nvinfo : EIATTR_COOP_GROUP_INSTR_OFFSETS
	.align		4
.L_64:
        /*0510*/ 	.byte	0x04, 0x28
        /*0512*/ 	.short	(.L_66 - .L_65)


	//   ....[0]....
.L_65:
        /*0514*/ 	.word	0x00003e30


	//   ....[1]....
        /*0518*/ 	.word	0x00003f70


	//   ....[2]....
        /*051c*/ 	.word	0x00004360


	//   ....[3]....
        /*0520*/ 	.word	0x00004380


	//   ....[4]....
        /*0524*/ 	.word	0x00005170


	//   ....[5]....
        /*0528*/ 	.word	0x00005180


	//   ....[6]....
        /*052c*/ 	.word	0x000051c0


	//   ....[7]....
        /*0530*/ 	.word	0x000051d0


	//----- nvinfo : EIATTR_EXIT_INSTR_OFFSETS
	.align		4
.L_66:
        /*0534*/ 	.byte	0x04, 0x1c
        /*0536*/ 	.short	(.L_68 - .L_67)


	//   ....[0]....
.L_67:
        /*0538*/ 	.word	0x00008030


	//   ....[1]....
        /*053c*/ 	.word	0x00008060


	//----- nvinfo : EIATTR_REQNTID
	.align		4
.L_68:
        /*0540*/ 	.byte	0x04, 0x10
        /*0542*/ 	.short	(.L_70 - .L_69)
.L_69:
        /*0544*/ 	.word	0x00000200
        /*0548*/ 	.word	0x00000001
        /*054c*/ 	.word	0x00000001


	//----- nvinfo : EIATTR_CBANK_PARAM_SIZE
	.align		4
.L_70:
        /*0550*/ 	.byte	0x03, 0x19
        /*0552*/ 	.short	0x0088


	//----- nvinfo : EIATTR_PARAM_CBANK
	.align		4
        /*0554*/ 	.byte	0x04, 0x0a
        /*0556*/ 	.short	(.L_72 - .L_71)
	.align		4
.L_71:
        /*0558*/ 	.word	index@(.nv.constant0.attn_fwd)
        /*055c*/ 	.short	0x0210
        /*055e*/ 	.short	0x0088


	//----- nvinfo : EIATTR_SW_WAR
	.align		4
.L_72:
        /*0560*/ 	.byte	0x04, 0x36
        /*0562*/ 	.short	(.L_74 - .L_73)
.L_73:
        /*0564*/ 	.word	0x00000008
.L_74:


//--------------------- .nv.callgraph             --------------------------
	.section	.nv.callgraph,"",@"SHT_CUDA_CALLGRAPH"
	.align	4
	.sectionentsize	8
	.align		4
        /*0000*/ 	.word	0x00000000
	.align		4
        /*0004*/ 	.word	0xffffffff
	.align		4
        /*0008*/ 	.word	0x00000000
	.align		4
        /*000c*/ 	.word	0xfffffffe
	.align		4
        /*0010*/ 	.word	0x00000000
	.align		4
        /*0014*/ 	.word	0xfffffffd
	.align		4
        /*0018*/ 	.word	0x00000000
	.align		4
        /*001c*/ 	.word	0xfffffffc


//--------------------- .nv.constant4             --------------------------
	.section	.nv.constant4,"a",@progbits
	.align	8
	.align		8
.nv.constant4:
        /*0000*/ 	.dword	_$_str


//--------------------- .text.attn_fwd            --------------------------
	.section	.text.attn_fwd,"ax",@progbits
	.align	128
        .global         attn_fwd
        .type           attn_fwd,@function
        .size           attn_fwd,(.L_x_3 - attn_fwd)
        .other          attn_fwd,@"STO_CUDA_ENTRY STV_DEFAULT"
attn_fwd:
.text.attn_fwd:
[----:B------:R-:W0:Y:S01]  /*0000*/  LDC R1, c[0x0][0x28] ;  /* 0x00000a00ff017b82 */ /* 0x000e220000000800 */
[----:B------:R-:W1:Y:S07]  /*0010*/  S2R R120, SR_TID.X ;  /* 0x0000000000787919 */ /* 0x000e6e0000002100 */
[----:B------:R-:W2:Y:S01]  /*0020*/  S2UR UR46, SR_CTAID.Y ;  /* 0x00000000002e79c3 */ /* 0x000ea20000002600 */
[----:B------:R-:W-:Y:S01]  /*0030*/  ULDC.64 UR4, c[0x0][0x240] ;  /* 0x0000900000047ab9 */ /* 0x000fe20000000a00 */
[----:B------:R-:W-:Y:S01]  /*0040*/  ULDC.64 UR44, c[0x0][0x208] ;  /* 0x00008200002c7ab9 */ /* 0x000fe20000000a00 */
[----:B------:R-:W3:Y:S01]  /*0050*/  S2R R0, SR_CTAID.X ;  /* 0x0000000000007919 */ /* 0x000ee20000002500 */
[----:B0-----:R-:W-:-:S04]  /*0060*/  VIADD R1, R1, 0xfffffea8 ;  /* 0xfffffea801017836 */ /* 0x001fc80000000000 */
[----:B------:R-:W0:Y:S08]  /*0070*/  LDC R8, c[0x0][0x248] ;  /* 0x00009200ff087b82 */ /* 0x000e300000000800 */
[----:B------:R-:W4:Y:S01]  /*0080*/  LDC.64 R6, c[0x0][0x210] ;  /* 0x00008400ff067b82 */ /* 0x000f220000000a00 */
[----:B--2---:R-:W-:-:S04]  /*0090*/  UIMAD UR4, UR46, UR4, URZ ;  /* 0x000000042e0472a4 */ /* 0x004fc8000f8e023f */
[----:B------:R-:W-:Y:S01]  /*00a0*/  USHF.L.U32 UR6, UR4, 0x1, URZ ;  /* 0x0000000104067899 */ /* 0x000fe2000800063f */
[----:B-1----:R-:W-:Y:S02]  /*00b0*/  SHF.R.U32.HI R5, RZ, 0x8, R120 ;  /* 0x00000008ff057819 */ /* 0x002fe40000011678 */
[----:B---3--:R-:W-:Y:S02]  /*00c0*/  PRMT R2, R120, 0x6540, R0 ;  /* 0x0000654078027816 */ /* 0x008fe40000000000 */
[----:B------:R-:W-:-:S03]  /*00d0*/  SGXT.U32 R5, R5, 0x1 ;  /* 0x000000010505781a */ /* 0x000fc60000000000 */
[----:B------:R-:W-:Y:S01]  /*00e0*/  IMAD R0, R2, UR5, RZ ;  /* 0x0000000502007c24 */ /* 0x000fe2000f8e02ff */
[----:B------:R-:W-:Y:S01]  /*00f0*/  UIMAD.WIDE UR4, UR4, 0x2, URZ ;  /* 0x00000002040478a5 */ /* 0x000fe2000f8e023f */
[----:B0-----:R-:W-:Y:S02]  /*0100*/  IMAD R5, R5, R8, RZ ;  /* 0x0000000805057224 */ /* 0x001fe400078e02ff */
[C---:B------:R-:W-:Y:S02]  /*0110*/  IMAD.SHL.U32 R3, R0.reuse, 0x2, RZ ;  /* 0x0000000200037824 */ /* 0x040fe400078e00ff */
[----:B------:R-:W-:-:S03]  /*0120*/  IMAD.HI R0, R0, 0x2, RZ ;  /* 0x0000000200007827 */ /* 0x000fc600078e02ff */
[----:B----4-:R-:W-:Y:S01]  /*0130*/  IADD3 R3, P0, P1, R3, UR6, R6 ;  /* 0x0000000603037c10 */ /* 0x010fe2000f91e006 */
[----:B------:R-:W-:-:S03]  /*0140*/  IMAD R9, R8, 0x2, R5 ;  /* 0x0000000208097824 */ /* 0x000fc600078e0205 */
[----:B------:R-:W-:Y:S01]  /*0150*/  IADD3.X R0, R0, UR5, R7, P0, P1 ;  /* 0x0000000500007c10 */ /* 0x000fe200087e2407 */
[C---:B------:R-:W-:Y:S01]  /*0160*/  IMAD R13, R8.reuse, 0x2, R9 ;  /* 0x00000002080d7824 */ /* 0x040fe200078e0209 */
[-C--:B------:R-:W-:Y:S02]  /*0170*/  LEA R6, P0, R5, R3.reuse, 0x1 ;  /* 0x0000000305067211 */ /* 0x080fe400078008ff */
[-C--:B------:R-:W-:Y:S02]  /*0180*/  LEA R10, P1, R9, R3.reuse, 0x1 ;  /* 0x00000003090a7211 */ /* 0x080fe400078208ff */
[-C--:B------:R-:W-:Y:S01]  /*0190*/  LEA.HI.X.SX32 R7, R5, R0.reuse, 0x1, P0 ;  /* 0x0000000005077211 */ /* 0x080fe200000f0eff */
[C---:B------:R-:W-:Y:S01]  /*01a0*/  IMAD R5, R8.reuse, 0x2, R13 ;  /* 0x0000000208057824 */ /* 0x040fe200078e020d */
[-C--:B------:R-:W-:Y:S02]  /*01b0*/  LEA.HI.X.SX32 R11, R9, R0.reuse, 0x1, P1 ;  /* 0x00000000090b7211 */ /* 0x080fe400008f0eff */
[CC--:B------:R-:W-:Y:S01]  /*01c0*/  LEA R12, P0, R13.reuse, R3.reuse, 0x1 ;  /* 0x000000030d0c7211 */ /* 0x0c0fe200078008ff */
[C---:B------:R-:W-:Y:S01]  /*01d0*/  IMAD R9, R8.reuse, 0x2, R5 ;  /* 0x0000000208097824 */ /* 0x040fe200078e0205 */
[----:B------:R-:W2:Y:S02]  /*01e0*/  LDG.E.U16 R2, desc[UR44][R6.64] ;  /* 0x0000002c06027981 */ /* 0x000ea4000c1e1500 */
[----:B------:R-:W-:Y:S01]  /*01f0*/  LEA.HI.X.SX32 R13, R13, R0, 0x1, P0 ;  /* 0x000000000d0d7211 */ /* 0x000fe200000f0eff */
[----:B------:R-:W-:Y:S01]  /*0200*/  IMAD R19, R8, 0x2, R9 ;  /* 0x0000000208137824 */ /* 0x000fe200078e0209 */
[-C--:B------:R-:W-:Y:S01]  /*0210*/  LEA R16, P1, R9, R3.reuse, 0x1 ;  /* 0x0000000309107211 */ /* 0x080fe200078208ff */
[----:B------:R0:W3:Y:S01]  /*0220*/  LDG.E.U16 R4, desc[UR44][R10.64] ;  /* 0x0000002c0a047981 */ /* 0x0000e2000c1e1500 */
[----:B------:R-:W-:-:S02]  /*0230*/  LEA R14, P0, R5, R3, 0x1 ;  /* 0x00000003050e7211 */ /* 0x000fc400078008ff */
[-C--:B------:R-:W-:Y:S01]  /*0240*/  LEA.HI.X.SX32 R17, R9, R0.reuse, 0x1, P1 ;  /* 0x0000000009117211 */ /* 0x080fe200008f0eff */
[C---:B------:R-:W-:Y:S01]  /*0250*/  IMAD R9, R8.reuse, 0x2, R19 ;  /* 0x0000000208097824 */ /* 0x040fe200078e0213 */
[-C--:B------:R-:W-:Y:S02]  /*0260*/  LEA.HI.X.SX32 R15, R5, R0.reuse, 0x1, P0 ;  /* 0x00000000050f7211 */ /* 0x080fe400000f0eff */
[CC--:B------:R-:W-:Y:S01]  /*0270*/  LEA R18, P0, R19.reuse, R3.reuse, 0x1 ;  /* 0x0000000313127211 */ /* 0x0c0fe200078008ff */
[----:B------:R1:W4:Y:S01]  /*0280*/  LDG.E.U16 R5, desc[UR44][R12.64] ;  /* 0x0000002c0c057981 */ /* 0x000322000c1e1500 */
[C---:B0-----:R-:W-:Y:S02]  /*0290*/  IMAD R11, R8.reuse, 0x2, R9 ;  /* 0x00000002080b7824 */ /* 0x041fe400078e0209 */
[----:B------:R-:W-:Y:S01]  /*02a0*/  LEA.HI.X.SX32 R19, R19, R0, 0x1, P0 ;  /* 0x0000000013137211 */ /* 0x000fe200000f0eff */
[----:B------:R0:W5:Y:S01]  /*02b0*/  LDG.E.U16 R6, desc[UR44][R14.64] ;  /* 0x0000002c0e067981 */ /* 0x000162000c1e1500 */
[----:B------:R-:W-:Y:S01]  /*02c0*/  LEA R20, P0, R9, R3, 0x1 ;  /* 0x0000000309147211 */ /* 0x000fe200078008ff */
[----:B------:R-:W-:-:S02]  /*02d0*/  IMAD R25, R8, 0x2, R11 ;  /* 0x0000000208197824 */ /* 0x000fc400078e020b */
[----:B------:R0:W3:Y:S01]  /*02e0*/  LDG.E.U16 R7, desc[UR44][R16.64] ;  /* 0x0000002c10077981 */ /* 0x0000e2000c1e1500 */
[-C--:B------:R-:W-:Y:S01]  /*02f0*/  LEA.HI.X.SX32 R21, R9, R0.reuse, 0x1, P0 ;  /* 0x0000000009157211 */ /* 0x080fe200000f0eff */
[C---:B-1----:R-:W-:Y:S01]  /*0300*/  IMAD R13, R8.reuse, 0x2, R25 ;  /* 0x00000002080d7824 */ /* 0x042fe200078e0219 */
[-C--:B------:R-:W-:Y:S01]  /*0310*/  LEA R22, P0, R11, R3.reuse, 0x1 ;  /* 0x000000030b167211 */ /* 0x080fe200078008ff */
[----:B------:R1:W4:Y:S01]  /*0320*/  LDG.E.U16 R9, desc[UR44][R18.64] ;  /* 0x0000002c12097981 */ /* 0x000322000c1e1500 */
[-C--:B------:R-:W-:Y:S01]  /*0330*/  LEA R24, P1, R25, R3.reuse, 0x1 ;  /* 0x0000000319187211 */ /* 0x080fe200078208ff */
[C---:B0-----:R-:W-:Y:S01]  /*0340*/  IMAD R15, R8.reuse, 0x2, R13 ;  /* 0x00000002080f7824 */ /* 0x041fe200078e020d */
[-C--:B------:R-:W-:Y:S01]  /*0350*/  LEA.HI.X.SX32 R23, R11, R0.reuse, 0x1, P0 ;  /* 0x000000000b177211 */ /* 0x080fe200000f0eff */
[----:B------:R0:W5:Y:S01]  /*0360*/  LDG.E.U16 R10, desc[UR44][R20.64] ;  /* 0x0000002c140a7981 */ /* 0x000162000c1e1500 */
[----:B------:R-:W-:Y:S01]  /*0370*/  LEA R26, P0, R13, R3, 0x1 ;  /* 0x000000030d1a7211 */ /* 0x000fe200078008ff */
[----:B------:R-:W-:Y:S01]  /*0380*/  IMAD R17, R8, 0x2, R15 ;  /* 0x0000000208117824 */ /* 0x000fe200078e020f */
[-C--:B------:R-:W-:Y:S01]  /*0390*/  LEA.HI.X.SX32 R25, R25, R0.reuse, 0x1, P1 ;  /* 0x0000000019197211 */ /* 0x080fe200008f0eff */
[----:B------:R0:W5:Y:S01]  /*03a0*/  LDG.E.U16 R11, desc[UR44][R22.64] ;  /* 0x0000002c160b7981 */ /* 0x000162000c1e1500 */
[----:B------:R-:W-:-:S02]  /*03b0*/  LEA.HI.X.SX32 R27, R13, R0, 0x1, P0 ;  /* 0x000000000d1b7211 */ /* 0x000fc400000f0eff */
[CC--:B-1----:R-:W-:Y:S01]  /*03c0*/  LEA R18, P0, R15.reuse, R3.reuse, 0x1 ;  /* 0x000000030f127211 */ /* 0x0c2fe200078008ff */
[----:B------:R-:W4:Y:S03]  /*03d0*/  LDG.E.U16 R12, desc[UR44][R24.64] ;  /* 0x0000002c180c7981 */ /* 0x000f26000c1e1500 */
[-C--:B------:R-:W-:Y:S01]  /*03e0*/  LEA.HI.X.SX32 R19, R15, R0.reuse, 0x1, P0 ;  /* 0x000000000f137211 */ /* 0x080fe200000f0eff */
[C---:B------:R-:W-:Y:S01]  /*03f0*/  IMAD R15, R8.reuse, 0x2, R17 ;  /* 0x00000002080f7824 */ /* 0x040fe200078e0211 */
[CC--:B0-----:R-:W-:Y:S01]  /*0400*/  LEA R20, P0, R17.reuse, R3.reuse, 0x1 ;  /* 0x0000000311147211 */ /* 0x0c1fe200078008ff */
[----:B------:R0:W5:Y:S02]  /*0410*/  LDG.E.U16 R13, desc[UR44][R26.64] ;  /* 0x0000002c1a0d7981 */ /* 0x000164000c1e1500 */
[C---:B------:R-:W-:Y:S01]  /*0420*/  IMAD R31, R8.reuse, 0x2, R15 ;  /* 0x00000002081f7824 */ /* 0x040fe200078e020f */
[----:B------:R-:W-:Y:S01]  /*0430*/  LEA.HI.X.SX32 R21, R17, R0, 0x1, P0 ;  /* 0x0000000011157211 */ /* 0x000fe200000f0eff */
[----:B------:R-:W5:Y:S01]  /*0440*/  LDG.E.U16 R14, desc[UR44][R18.64] ;  /* 0x0000002c120e7981 */ /* 0x000f62000c1e1500 */
[-C--:B------:R-:W-:Y:S01]  /*0450*/  LEA R28, P1, R15, R3.reuse, 0x1 ;  /* 0x000000030f1c7211 */ /* 0x080fe200078208ff */
[----:B------:R-:W-:Y:S01]  /*0460*/  IMAD R17, R8, 0x2, R31 ;  /* 0x0000000208117824 */ /* 0x000fe200078e021f */
[----:B------:R-:W-:-:S03]  /*0470*/  LEA R22, P0, R31, R3, 0x1 ;  /* 0x000000031f167211 */ /* 0x000fc600078008ff */
[----:B0-----:R-:W-:Y:S01]  /*0480*/  IMAD R27, R8, 0x2, R17 ;  /* 0x00000002081b7824 */ /* 0x001fe200078e0211 */
[----:B------:R-:W-:-:S03]  /*0490*/  LEA.HI.X.SX32 R23, R31, R0, 0x1, P0 ;  /* 0x000000001f177211 */ /* 0x000fc600000f0eff */
[C---:B------:R-:W-:Y:S01]  /*04a0*/  IMAD R31, R8.reuse, 0x2, R27 ;  /* 0x00000002081f7824 */ /* 0x040fe200078e021b */
[-C--:B------:R-:W-:Y:S02]  /*04b0*/  LEA.HI.X.SX32 R29, R15, R0.reuse, 0x1, P1 ;  /* 0x000000000f1d7211 */ /* 0x080fe400008f0eff */
[CC--:B------:R-:W-:Y:S01]  /*04c0*/  LEA R24, P0, R17.reuse, R3.reuse, 0x1 ;  /* 0x0000000311187211 */ /* 0x0c0fe200078008ff */
[C---:B------:R-:W-:Y:S01]  /*04d0*/  IMAD R33, R8.reuse, 0x2, R31 ;  /* 0x0000000208217824 */ /* 0x040fe200078e021f */
[----:B------:R0:W5:Y:S02]  /*04e0*/  LDG.E.U16 R15, desc[UR44][R20.64] ;  /* 0x0000002c140f7981 */ /* 0x000164000c1e1500 */
[----:B------:R-:W-:Y:S02]  /*04f0*/  LEA.HI.X.SX32 R25, R17, R0, 0x1, P0 ;  /* 0x0000000011197211 */ /* 0x000fe400000f0eff */
[----:B------:R1:W5:Y:S04]  /*0500*/  LDG.E.U16 R17, desc[UR44][R22.64] ;  /* 0x0000002c16117981 */ /* 0x000368000c1e1500 */
[----:B------:R-:W5:Y:S01]  /*0510*/  LDG.E.U16 R16, desc[UR44][R28.64] ;  /* 0x0000002c1c107981 */ /* 0x000f62000c1e1500 */
[----:B0-----:R-:W-:Y:S01]  /*0520*/  IMAD R21, R8, 0x2, R33 ;  /* 0x0000000208157824 */ /* 0x001fe200078e0221 */
[----:B------:R-:W-:-:S02]  /*0530*/  LEA R26, P0, R27, R3, 0x1 ;  /* 0x000000031b1a7211 */ /* 0x000fc400078008ff */
[----:B------:R0:W5:Y:S01]  /*0540*/  LDG.E.U16 R18, desc[UR44][R24.64] ;  /* 0x0000002c18127981 */ /* 0x000162000c1e1500 */
[----:B-1----:R-:W-:Y:S01]  /*0550*/  IMAD R23, R8, 0x2, R21 ;  /* 0x0000000208177824 */ /* 0x002fe200078e0215 */
[----:B------:R-:W-:-:S03]  /*0560*/  LEA.HI.X.SX32 R27, R27, R0, 0x1, P0 ;  /* 0x000000001b1b7211 */ /* 0x000fc600000f0eff */
[C---:B------:R-:W-:Y:S01]  /*0570*/  IMAD R37, R8.reuse, 0x2, R23 ;  /* 0x0000000208257824 */ /* 0x040fe200078e0217 */
[CC--:B------:R-:W-:Y:S01]  /*0580*/  LEA R32, P0, R33.reuse, R3.reuse, 0x1 ;  /* 0x0000000321207211 */ /* 0x0c0fe200078008ff */
[----:B------:R1:W5:Y:S02]  /*0590*/  LDG.E.U16 R19, desc[UR44][R26.64] ;  /* 0x0000002c1a137981 */ /* 0x000364000c1e1500 */
[C---:B0-----:R-:W-:Y:S01]  /*05a0*/  IMAD R25, R8.reuse, 0x2, R37 ;  /* 0x0000000208197824 */ /* 0x041fe200078e0225 */
[----:B------:R-:W-:Y:S02]  /*05b0*/  LEA.HI.X.SX32 R33, R33, R0, 0x1, P0 ;  /* 0x0000000021217211 */ /* 0x000fe400000f0eff */
[----:B------:R-:W-:Y:S01]  /*05c0*/  LEA R28, P0, R21, R3, 0x1 ;  /* 0x00000003151c7211 */ /* 0x000fe200078008ff */
[----:B-1----:R-:W-:-:S03]  /*05d0*/  IMAD R27, R8, 0x2, R25 ;  /* 0x00000002081b7824 */ /* 0x002fc600078e0219 */
[----:B------:R-:W-:Y:S01]  /*05e0*/  LEA.HI.X.SX32 R29, R21, R0, 0x1, P0 ;  /* 0x00000000151d7211 */ /* 0x000fe200000f0eff */
[----:B------:R-:W-:Y:S01]  /*05f0*/  IMAD R39, R8, 0x2, R27 ;  /* 0x0000000208277824 */ /* 0x000fe200078e021b */
[----:B------:R-:W-:-:S03]  /*0600*/  LEA R30, P1, R31, R3, 0x1 ;  /* 0x000000031f1e7211 */ /* 0x000fc600078208ff */
[----:B------:R0:W5:Y:S01]  /*0610*/  LDG.E.U16 R22, desc[UR44][R28.64] ;  /* 0x0000002c1c167981 */ /* 0x000162000c1e1500 */
[----:B------:R-:W-:Y:S01]  /*0620*/  IMAD R41, R8, 0x2, R39 ;  /* 0x0000000208297824 */ /* 0x000fe200078e0227 */
[----:B------:R-:W-:Y:S02]  /*0630*/  LEA.HI.X.SX32 R31, R31, R0, 0x1, P1 ;  /* 0x000000001f1f7211 */ /* 0x000fe400008f0eff */
[----:B------:R-:W5:Y:S01]  /*0640*/  LDG.E.U16 R21, desc[UR44][R32.64] ;  /* 0x0000002c20157981 */ /* 0x000f62000c1e1500 */
[----:B------:R-:W-:-:S03]  /*0650*/  LEA R34, P0, R23, R3, 0x1 ;  /* 0x0000000317227211 */ /* 0x000fc600078008ff */
[----:B------:R1:W5:Y:S01]  /*0660*/  LDG.E.U16 R20, desc[UR44][R30.64] ;  /* 0x0000002c1e147981 */ /* 0x000362000c1e1500 */
[----:B0-----:R-:W-:Y:S01]  /*0670*/  IMAD R29, R8, 0x2, R41 ;  /* 0x00000002081d7824 */ /* 0x001fe200078e0229 */
[----:B------:R-:W-:-:S03]  /*0680*/  LEA.HI.X.SX32 R35, R23, R0, 0x1, P0 ;  /* 0x0000000017237211 */ /* 0x000fc600000f0eff */
[C---:B------:R-:W-:Y:S01]  /*0690*/  IMAD R43, R8.reuse, 0x2, R29 ;  /* 0x00000002082b7824 */ /* 0x040fe200078e021d */
[-C--:B------:R-:W-:Y:S01]  /*06a0*/  LEA R36, P1, R37, R3.reuse, 0x1 ;  /* 0x0000000325247211 */ /* 0x080fe200078208ff */
[----:B------:R0:W5:Y:S01]  /*06b0*/  LDG.E.U16 R23, desc[UR44][R34.64] ;  /* 0x0000002c22177981 */ /* 0x000162000c1e1500 */
[----:B-1----:R-:W-:Y:S01]  /*06c0*/  LEA R30, P0, R25, R3, 0x1 ;  /* 0x00000003191e7211 */ /* 0x002fe200078008ff */
[----:B------:R-:W-:-:S03]  /*06d0*/  IMAD R45, R8, 0x2, R43 ;  /* 0x00000002082d7824 */ /* 0x000fc600078e022b */
[----:B------:R-:W-:Y:S01]  /*06e0*/  LEA.HI.X.SX32 R31, R25, R0, 0x1, P0 ;  /* 0x00000000191f7211 */ /* 0x000fe200000f0eff */
[----:B------:R-:W-:Y:S01]  /*06f0*/  IMAD R47, R8, 0x2, R45 ;  /* 0x00000002082f7824 */ /* 0x000fe200078e022d */
[----:B------:R-:W-:-:S03]  /*0700*/  LEA R32, P0, R27, R3, 0x1 ;  /* 0x000000031b207211 */ /* 0x000fc600078008ff */
[C---:B------:R-:W-:Y:S01]  /*0710*/  IMAD R49, R8.reuse, 0x2, R47 ;  /* 0x0000000208317824 */ /* 0x040fe200078e022f */
[-C--:B------:R-:W-:Y:S01]  /*0720*/  LEA.HI.X.SX32 R33, R27, R0.reuse, 0x1, P0 ;  /* 0x000000001b217211 */ /* 0x080fe200000f0eff */
[----:B------:R-:W5:Y:S01]  /*0730*/  LDG.E.U16 R25, desc[UR44][R30.64] ;  /* 0x0000002c1e197981 */ /* 0x000f62000c1e1500 */
[-C--:B------:R-:W-:Y:S01]  /*0740*/  LEA R38, P0, R39, R3.reuse, 0x1 ;  /* 0x0000000327267211 */ /* 0x080fe200078008ff */
[C---:B------:R-:W-:Y:S01]  /*0750*/  IMAD R51, R8.reuse, 0x2, R49 ;  /* 0x0000000208337824 */ /* 0x040fe200078e0231 */
[-C--:B------:R-:W-:Y:S01]  /*0760*/  LEA.HI.X.SX32 R37, R37, R0.reuse, 0x1, P1 ;  /* 0x0000000025257211 */ /* 0x080fe200008f0eff */
[----:B------:R-:W5:Y:S01]  /*0770*/  LDG.E.U16 R26, desc[UR44][R32.64] ;  /* 0x0000002c201a7981 */ /* 0x000f62000c1e1500 */
[-C--:B------:R-:W-:Y:S02]  /*0780*/  LEA.HI.X.SX32 R39, R39, R0.reuse, 0x1, P0 ;  /* 0x0000000027277211 */ /* 0x080fe400000f0eff */
[CC--:B0-----:R-:W-:Y:S01]  /*0790*/  LEA R34, P0, R29.reuse, R3.reuse, 0x1 ;  /* 0x000000031d227211 */ /* 0x0c1fe200078008ff */
[C---:B------:R-:W-:Y:S01]  /*07a0*/  IMAD R53, R8.reuse, 0x2, R51 ;  /* 0x0000000208357824 */ /* 0x040fe200078e0233 */
[----:B------:R0:W5:Y:S02]  /*07b0*/  LDG.E.U16 R24, desc[UR44][R36.64] ;  /* 0x0000002c24187981 */ /* 0x000164000c1e1500 */
[----:B------:R-:W-:Y:S01]  /*07c0*/  LEA.HI.X.SX32 R35, R29, R0, 0x1, P0 ;  /* 0x000000001d237211 */ /* 0x000fe200000f0eff */
[C---:B------:R-:W-:Y:S01]  /*07d0*/  IMAD R55, R8.reuse, 0x2, R53 ;  /* 0x0000000208377824 */ /* 0x040fe200078e0235 */
[-C--:B------:R-:W-:Y:S01]  /*07e0*/  LEA R40, P1, R41, R3.reuse, 0x1 ;  /* 0x0000000329287211 */ /* 0x080fe200078208ff */
[----:B------:R1:W5:Y:S01]  /*07f0*/  LDG.E.U16 R27, desc[UR44][R38.64] ;  /* 0x0000002c261b7981 */ /* 0x000362000c1e1500 */
[----:B0-----:R-:W-:Y:S01]  /*0800*/  LEA R36, P0, R43, R3, 0x1 ;  /* 0x000000032b247211 */ /* 0x001fe200078008ff */
[----:B------:R-:W-:-:S02]  /*0810*/  IMAD R57, R8, 0x2, R55 ;  /* 0x0000000208397824 */ /* 0x000fc400078e0237 */
[----:B------:R-:W5:Y:S01]  /*0820*/  LDG.E.U16 R29, desc[UR44][R34.64] ;  /* 0x0000002c221d7981 */ /* 0x000f62000c1e1500 */
[-C--:B------:R-:W-:Y:S02]  /*0830*/  LEA.HI.X.SX32 R37, R43, R0.reuse, 0x1, P0 ;  /* 0x000000002b257211 */ /* 0x080fe400000f0eff */
[-C--:B------:R-:W-:Y:S01]  /*0840*/  LEA R42, P0, R45, R3.reuse, 0x1 ;  /* 0x000000032d2a7211 */ /* 0x080fe200078008ff */
[C---:B------:R-:W-:Y:S01]  /*0850*/  IMAD R59, R8.reuse, 0x2, R57 ;  /* 0x00000002083b7824 */ /* 0x040fe200078e0239 */
[-C--:B------:R-:W-:Y:S01]  /*0860*/  LEA.HI.X.SX32 R41, R41, R0.reuse, 0x1, P1 ;  /* 0x0000000029297211 */ /* 0x080fe200008f0eff */
[----:B------:R-:W5:Y:S01]  /*0870*/  LDG.E.U16 R30, desc[UR44][R36.64] ;  /* 0x0000002c241e7981 */ /* 0x000f62000c1e1500 */
[-C--:B------:R-:W-:Y:S02]  /*0880*/  LEA.HI.X.SX32 R43, R45, R0.reuse, 0x1, P0 ;  /* 0x000000002d2b7211 */ /* 0x080fe400000f0eff */
[CC--:B-1----:R-:W-:Y:S01]  /*0890*/  LEA R38, P0, R49.reuse, R3.reuse, 0x1 ;  /* 0x0000000331267211 */ /* 0x0c2fe200078008ff */
[C---:B------:R-:W-:Y:S01]  /*08a0*/  IMAD R61, R8.reuse, 0x2, R59 ;  /* 0x00000002083d7824 */ /* 0x040fe200078e023b */
[----:B------:R0:W5:Y:S02]  /*08b0*/  LDG.E.U16 R28, desc[UR44][R40.64] ;  /* 0x0000002c281c7981 */ /* 0x000164000c1e1500 */
[-C--:B------:R-:W-:Y:S01]  /*08c0*/  LEA.HI.X.SX32 R39, R49, R0.reuse, 0x1, P0 ;  /* 0x0000000031277211 */ /* 0x080fe200000f0eff */
[C---:B------:R-:W-:Y:S01]  /*08d0*/  IMAD R63, R8.reuse, 0x2, R61 ;  /* 0x00000002083f7824 */ /* 0x040fe200078e023d */
[-C--:B------:R-:W-:Y:S01]  /*08e0*/  LEA R44, P1, R47, R3.reuse, 0x1 ;  /* 0x000000032f2c7211 */ /* 0x080fe200078208ff */
[----:B------:R1:W5:Y:S01]  /*08f0*/  LDG.E.U16 R31, desc[UR44][R42.64] ;  /* 0x0000002c2a1f7981 */ /* 0x000362000c1e1500 */
[----:B0-----:R-:W-:Y:S01]  /*0900*/  LEA R40, P0, R51, R3, 0x1 ;  /* 0x0000000333287211 */ /* 0x001fe200078008ff */
[----:B------:R-:W-:Y:S01]  /*0910*/  IMAD R65, R8, 0x2, R63 ;  /* 0x0000000208417824 */ /* 0x000fe200078e023f */
[-C--:B------:R-:W-:Y:S01]  /*0920*/  LEA.HI.X.SX32 R45, R47, R0.reuse, 0x1, P1 ;  /* 0x000000002f2d7211 */ /* 0x080fe200008f0eff */
[----:B------:R-:W5:Y:S01]  /*0930*/  LDG.E.U16 R33, desc[UR44][R38.64] ;  /* 0x0000002c26217981 */ /* 0x000f62000c1e1500 */
[----:B------:R-:W-:-:S02]  /*0940*/  LEA.HI.X.SX32 R41, R51, R0, 0x1, P0 ;  /* 0x0000000033297211 */ /* 0x000fc400000f0eff */
[-C--:B------:R-:W-:Y:S01]  /*0950*/  LEA R46, P0, R53, R3.reuse, 0x1 ;  /* 0x00000003352e7211 */ /* 0x080fe200078008ff */
[----:B------:R0:W5:Y:S01]  /*0960*/  LDG.E.U16 R32, desc[UR44][R44.64] ;  /* 0x0000002c2c207981 */ /* 0x000162000c1e1500 */
[-C--:B-1----:R-:W-:Y:S02]  /*0970*/  LEA R42, P1, R55, R3.reuse, 0x1 ;  /* 0x00000003372a7211 */ /* 0x082fe400078208ff */
[-C--:B------:R-:W-:Y:S01]  /*0980*/  LEA.HI.X.SX32 R47, R53, R0.reuse, 0x1, P0 ;  /* 0x00000000352f7211 */ /* 0x080fe200000f0eff */
[C---:B------:R-:W-:Y:S01]  /*0990*/  IMAD R53, R8.reuse, 0x2, R65 ;  /* 0x0000000208357824 */ /* 0x040fe200078e0241 */
[-C--:B------:R-:W-:Y:S01]  /*09a0*/  LEA.HI.X.SX32 R43, R55, R0.reuse, 0x1, P1 ;  /* 0x00000000372b7211 */ /* 0x080fe200008f0eff */
[----:B------:R-:W5:Y:S02]  /*09b0*/  LDG.E.U16 R34, desc[UR44][R40.64] ;  /* 0x0000002c28227981 */ /* 0x000f64000c1e1500 */
[C---:B------:R-:W-:Y:S01]  /*09c0*/  IMAD R55, R8.reuse, 0x2, R53 ;  /* 0x0000000208377824 */ /* 0x040fe200078e0235 */
[CC--:B0-----:R-:W-:Y:S01]  /*09d0*/  LEA R44, P0, R57.reuse, R3.reuse, 0x1 ;  /* 0x00000003392c7211 */ /* 0x0c1fe200078008ff */
[----:B------:R0:W5:Y:S02]  /*09e0*/  LDG.E.U16 R36, desc[UR44][R42.64] ;  /* 0x0000002c2a247981 */ /* 0x000164000c1e1500 */
[----:B------:R-:W-:Y:S01]  /*09f0*/  IMAD R67, R8, 0x2, R55 ;  /* 0x0000000208437824 */ /* 0x000fe200078e0237 */
[----:B------:R-:W-:Y:S01]  /*0a00*/  LEA.HI.X.SX32 R45, R57, R0, 0x1, P0 ;  /* 0x00000000392d7211 */ /* 0x000fe200000f0eff */
[----:B------:R1:W5:Y:S01]  /*0a10*/  LDG.E.U16 R35, desc[UR44][R46.64] ;  /* 0x0000002c2e237981 */ /* 0x000362000c1e1500 */
[----:B------:R-:W-:-:S02]  /*0a20*/  LEA R48, P0, R59, R3, 0x1 ;  /* 0x000000033b307211 */ /* 0x000fc400078008ff */
[-C--:B------:R-:W-:Y:S01]  /*0a30*/  LEA R56, P1, R63, R3.reuse, 0x1 ;  /* 0x000000033f387211 */ /* 0x080fe200078208ff */
[----:B------:R-:W5:Y:S01]  /*0a40*/  LDG.E.U16 R37, desc[UR44][R44.64] ;  /* 0x0000002c2c257981 */ /* 0x000f62000c1e1500 */
[----:B------:R-:W-:Y:S01]  /*0a50*/  LEA.HI.X.SX32 R49, R59, R0, 0x1, P0 ;  /* 0x000000003b317211 */ /* 0x000fe200000f0eff */
[----:B------:R-:W-:Y:S01]  /*0a60*/  IMAD R59, R8, 0x2, R67 ;  /* 0x00000002083b7824 */ /* 0x000fe200078e0243 */
[----:B------:R-:W-:-:S03]  /*0a70*/  LEA R50, P0, R61, R3, 0x1 ;  /* 0x000000033d327211 */ /* 0x000fc600078008ff */
[C---:B------:R-:W-:Y:S01]  /*0a80*/  IMAD R69, R8.reuse, 0x2, R59 ;  /* 0x0000000208457824 */ /* 0x040fe200078e023b */
[-C--:B------:R-:W-:Y:S01]  /*0a90*/  LEA.HI.X.SX32 R51, R61, R0.reuse, 0x1, P0 ;  /* 0x000000003d337211 */ /* 0x080fe200000f0eff */
[----:B------:R1:W5:Y:S02]  /*0aa0*/  LDG.E.U16 R38, desc[UR44][R48.64] ;  /* 0x0000002c30267981 */ /* 0x000364000c1e1500 */
[C---:B------:R-:W-:Y:S01]  /*0ab0*/  IMAD R71, R8.reuse, 0x2, R69 ;  /* 0x0000000208477824 */ /* 0x040fe200078e0245 */
[C---:B0-----:R-:W-:Y:S01]  /*0ac0*/  LEA R42, P0, R65.reuse, R3, 0x1 ;  /* 0x00000003412a7211 */ /* 0x041fe200078008ff */
[----:B------:R0:W5:Y:S02]  /*0ad0*/  LDG.E.U16 R39, desc[UR44][R50.64] ;  /* 0x0000002c32277981 */ /* 0x000164000c1e1500 */
[----:B------:R-:W-:Y:S01]  /*0ae0*/  IMAD R73, R8, 0x2, R71 ;  /* 0x0000000208497824 */ /* 0x000fe200078e0247 */
[----:B------:R-:W-:-:S03]  /*0af0*/  LEA.HI.X.SX32 R43, R65, R0, 0x1, P0 ;  /* 0x00000000412b7211 */ /* 0x000fc600000f0eff */
[----:B------:R-:W-:-:S04]  /*0b00*/  IMAD R65, R8, 0x2, R73 ;  /* 0x0000000208417824 */ /* 0x000fc800078e0249 */
[----:B------:R-:W-:Y:S01]  /*0b10*/  IMAD R75, R8, 0x2, R65 ;  /* 0x00000002084b7824 */ /* 0x000fe200078e0241 */
[----:B-1----:R-:W-:-:S03]  /*0b20*/  LEA R46, P0, R53, R3, 0x1 ;  /* 0x00000003352e7211 */ /* 0x002fc600078008ff */
[C---:B------:R-:W-:Y:S01]  /*0b30*/  IMAD R61, R8.reuse, 0x2, R75 ;  /* 0x00000002083d7824 */ /* 0x040fe200078e024b */
[-C--:B------:R-:W-:Y:S02]  /*0b40*/  LEA.HI.X.SX32 R57, R63, R0.reuse, 0x1, P1 ;  /* 0x000000003f397211 */ /* 0x080fe400008f0eff */
[-C--:B------:R-:W-:Y:S01]  /*0b50*/  LEA.HI.X.SX32 R47, R53, R0.reuse, 0x1, P0 ;  /* 0x00000000352f7211 */ /* 0x080fe200000f0eff */
[----:B------:R-:W-:Y:S01]  /*0b60*/  IMAD R77, R8, 0x2, R61 ;  /* 0x00000002084d7824 */ /* 0x000fe200078e023d */
[-C--:B------:R-:W-:Y:S01]  /*0b70*/  LEA R48, P0, R55, R3.reuse, 0x1 ;  /* 0x0000000337307211 */ /* 0x080fe200078008ff */
[----:B------:R1:W5:Y:S01]  /*0b80*/  LDG.E.U16 R52, desc[UR44][R56.64] ;  /* 0x0000002c38347981 */ /* 0x000362000c1e1500 */
[-C--:B------:R-:W-:Y:S02]  /*0b90*/  LEA R40, P1, R67, R3.reuse, 0x1 ;  /* 0x0000000343287211 */ /* 0x080fe400078208ff */
[----:B------:R-:W-:Y:S01]  /*0ba0*/  LEA.HI.X.SX32 R49, R55, R0, 0x1, P0 ;  /* 0x0000000037317211 */ /* 0x000fe200000f0eff */
[----:B------:R1:W5:Y:S01]  /*0bb0*/  LDG.E.U16 R54, desc[UR44][R46.64] ;  /* 0x0000002c2e367981 */ /* 0x000362000c1e1500 */
[----:B0-----:R-:W-:-:S02]  /*0bc0*/  LEA R50, P0, R59, R3, 0x1 ;  /* 0x000000033b327211 */ /* 0x001fc400078008ff */
[-C--:B------:R-:W-:Y:S01]  /*0bd0*/  LEA.HI.X.SX32 R41, R67, R0.reuse, 0x1, P1 ;  /* 0x0000000043297211 */ /* 0x080fe200008f0eff */
[----:B------:R0:W5:Y:S01]  /*0be0*/  LDG.E.U16 R53, desc[UR44][R42.64] ;  /* 0x0000002c2a357981 */ /* 0x000162000c1e1500 */
[C---:B-1----:R-:W-:Y:S01]  /*0bf0*/  IMAD R57, R8.reuse, 0x2, R77 ;  /* 0x0000000208397824 */ /* 0x042fe200078e024d */
[-C--:B------:R-:W-:Y:S02]  /*0c00*/  LEA.HI.X.SX32 R51, R59, R0.reuse, 0x1, P0 ;  /* 0x000000003b337211 */ /* 0x080fe400000f0eff */
[----:B------:R1:W5:Y:S01]  /*0c10*/  LDG.E.U16 R55, desc[UR44][R48.64] ;  /* 0x0000002c30377981 */ /* 0x000362000c1e1500 */
[C---:B------:R-:W-:Y:S01]  /*0c20*/  IMAD R67, R8.reuse, 0x2, R57 ;  /* 0x0000000208437824 */ /* 0x040fe200078e0239 */
[C---:B------:R-:W-:Y:S02]  /*0c30*/  LEA R44, P0, R69.reuse, R3, 0x1 ;  /* 0x00000003452c7211 */ /* 0x040fe400078008ff */
[----:B------:R1:W5:Y:S01]  /*0c40*/  LDG.E.U16 R58, desc[UR44][R40.64] ;  /* 0x0000002c283a7981 */ /* 0x000362000c1e1500 */
[----:B------:R-:W-:Y:S01]  /*0c50*/  IMAD R63, R8, 0x2, R67 ;  /* 0x00000002083f7824 */ /* 0x000fe200078e0243 */
[----:B------:R-:W-:-:S02]  /*0c60*/  LEA.HI.X.SX32 R45, R69, R0, 0x1, P0 ;  /* 0x00000000452d7211 */ /* 0x000fc400000f0eff */
[----:B------:R-:W5:Y:S01]  /*0c70*/  LDG.E.U16 R59, desc[UR44][R50.64] ;  /* 0x0000002c323b7981 */ /* 0x000f62000c1e1500 */
[C---:B------:R-:W-:Y:S01]  /*0c80*/  IMAD R69, R8.reuse, 0x2, R63 ;  /* 0x0000000208457824 */ /* 0x040fe200078e023f */
[-C--:B------:R-:W-:Y:S02]  /*0c90*/  LEA R46, P0, R71, R3.reuse, 0x1 ;  /* 0x00000003472e7211 */ /* 0x080fe400078008ff */
[----:B------:R1:W5:Y:S01]  /*0ca0*/  LDG.E.U16 R60, desc[UR44][R44.64] ;  /* 0x0000002c2c3c7981 */ /* 0x000362000c1e1500 */
[C---:B------:R-:W-:Y:S01]  /*0cb0*/  IMAD R79, R8.reuse, 0x2, R69 ;  /* 0x00000002084f7824 */ /* 0x040fe200078e0245 */
[-C--:B0-----:R-:W-:Y:S02]  /*0cc0*/  LEA R42, P1, R73, R3.reuse, 0x1 ;  /* 0x00000003492a7211 */ /* 0x081fe400078208ff */
[----:B------:R-:W-:Y:S01]  /*0cd0*/  LEA.HI.X.SX32 R47, R71, R0, 0x1, P0 ;  /* 0x00000000472f7211 */ /* 0x000fe200000f0eff */
[----:B------:R-:W-:Y:S01]  /*0ce0*/  IMAD R71, R8, 0x2, R79 ;  /* 0x0000000208477824 */ /* 0x000fe200078e024f */
[----:B-1----:R-:W-:-:S02]  /*0cf0*/  LEA R48, P0, R65, R3, 0x1 ;  /* 0x0000000341307211 */ /* 0x002fc400078008ff */
[-C--:B------:R-:W-:Y:S01]  /*0d00*/  LEA.HI.X.SX32 R43, R73, R0.reuse, 0x1, P1 ;  /* 0x00000000492b7211 */ /* 0x080fe200008f0eff */
[C---:B------:R-:W-:Y:S01]  /*0d10*/  IMAD R73, R8.reuse, 0x2, R71 ;  /* 0x0000000208497824 */ /* 0x040fe200078e0247 */
[-C--:B------:R-:W-:Y:S01]  /*0d20*/  LEA.HI.X.SX32 R49, R65, R0.reuse, 0x1, P0 ;  /* 0x0000000041317211 */ /* 0x080fe200000f0eff */
[----:B------:R-:W5:Y:S01]  /*0d30*/  LDG.E.U16 R62, desc[UR44][R46.64] ;  /* 0x0000002c2e3e7981 */ /* 0x000f62000c1e1500 */
[-C--:B------:R-:W-:Y:S01]  /*0d40*/  LEA R40, P0, R75, R3.reuse, 0x1 ;  /* 0x000000034b287211 */ /* 0x080fe200078008ff */
[C---:B------:R-:W-:Y:S01]  /*0d50*/  IMAD R81, R8.reuse, 0x2, R73 ;  /* 0x0000000208517824 */ /* 0x040fe200078e0249 */
[-C--:B------:R-:W-:Y:S01]  /*0d60*/  LEA R44, P1, R69, R3.reuse, 0x1 ;  /* 0x00000003452c7211 */ /* 0x080fe200078208ff */
[----:B------:R0:W5:Y:S01]  /*0d70*/  LDG.E.U16 R64, desc[UR44][R42.64] ;  /* 0x0000002c2a407981 */ /* 0x000162000c1e1500 */
[-C--:B------:R-:W-:Y:S01]  /*0d80*/  LEA.HI.X.SX32 R41, R75, R0.reuse, 0x1, P0 ;  /* 0x000000004b297211 */ /* 0x080fe200000f0eff */
[C---:B------:R-:W-:Y:S01]  /*0d90*/  IMAD R75, R8.reuse, 0x2, R81 ;  /* 0x00000002084b7824 */ /* 0x040fe200078e0251 */
[CC--:B------:R-:W-:Y:S01]  /*0da0*/  LEA R50, P0, R77.reuse, R3.reuse, 0x1 ;  /* 0x000000034d327211 */ /* 0x0c0fe200078008ff */
[----:B------:R1:W5:Y:S02]  /*0db0*/  LDG.E.U16 R65, desc[UR44][R48.64] ;  /* 0x0000002c30417981 */ /* 0x000364000c1e1500 */
[C---:B------:R-:W-:Y:S01]  /*0dc0*/  IMAD R83, R8.reuse, 0x2, R75 ;  /* 0x0000000208537824 */ /* 0x040fe200078e024b */
[-C--:B------:R-:W-:Y:S01]  /*0dd0*/  LEA.HI.X.SX32 R51, R77, R0.reuse, 0x1, P0 ;  /* 0x000000004d337211 */ /* 0x080fe200000f0eff */
[----:B------:R1:W5:Y:S02]  /*0de0*/  LDG.E.U16 R66, desc[UR44][R40.64] ;  /* 0x0000002c28427981 */ /* 0x000364000c1e1500 */
[C---:B------:R-:W-:Y:S01]  /*0df0*/  IMAD R77, R8.reuse, 0x2, R83 ;  /* 0x00000002084d7824 */ /* 0x040fe200078e0253 */
[----:B------:R-:W-:Y:S01]  /*0e00*/  LEA.HI.X.SX32 R45, R69, R0, 0x1, P1 ;  /* 0x00000000452d7211 */ /* 0x000fe200008f0eff */
[----:B------:R1:W5:Y:S01]  /*0e10*/  LDG.E.U16 R68, desc[UR44][R50.64] ;  /* 0x0000002c32447981 */ /* 0x000362000c1e1500 */
[----:B0-----:R-:W-:Y:S01]  /*0e20*/  LEA R42, P0, R81, R3, 0x1 ;  /* 0x00000003512a7211 */ /* 0x001fe200078008ff */
[----:B------:R-:W-:-:S02]  /*0e30*/  IMAD R69, R8, 0x2, R77 ;  /* 0x0000000208457824 */ /* 0x000fc400078e024d */
[----:B------:R0:W5:Y:S01]  /*0e40*/  LDG.E.U16 R72, desc[UR44][R44.64] ;  /* 0x0000002c2c487981 */ /* 0x000162000c1e1500 */
[-C--:B------:R-:W-:Y:S02]  /*0e50*/  LEA.HI.X.SX32 R43, R81, R0.reuse, 0x1, P0 ;  /* 0x00000000512b7211 */ /* 0x080fe400000f0eff */
[-C--:B------:R-:W-:Y:S02]  /*0e60*/  LEA R46, P1, R69, R3.reuse, 0x1 ;  /* 0x00000003452e7211 */ /* 0x080fe400078208ff */
[-C--:B-1----:R-:W-:Y:S01]  /*0e70*/  LEA R48, P0, R57, R3.reuse, 0x1 ;  /* 0x0000000339307211 */ /* 0x082fe200078008ff */
[----:B------:R1:W5:Y:S01]  /*0e80*/  LDG.E.U16 R76, desc[UR44][R42.64] ;  /* 0x0000002c2a4c7981 */ /* 0x000362000c1e1500 */
[-C--:B------:R-:W-:Y:S01]  /*0e90*/  LEA.HI.X.SX32 R47, R69, R0.reuse, 0x1, P1 ;  /* 0x00000000452f7211 */ /* 0x080fe200008f0eff */
[----:B------:R-:W-:Y:S01]  /*0ea0*/  IMAD R69, R8, 0x2, R69 ;  /* 0x0000000208457824 */ /* 0x000fe200078e0245 */
[----:B------:R-:W-:Y:S02]  /*0eb0*/  LEA.HI.X.SX32 R49, R57, R0, 0x1, P0 ;  /* 0x0000000039317211 */ /* 0x000fe400000f0eff */
[-C--:B------:R-:W-:Y:S01]  /*0ec0*/  LEA R40, P1, R79, R3.reuse, 0x1 ;  /* 0x000000034f287211 */ /* 0x080fe200078208ff */
[----:B------:R2:W5:Y:S01]  /*0ed0*/  LDG.E.U16 R78, desc[UR44][R46.64] ;  /* 0x0000002c2e4e7981 */ /* 0x000562000c1e1500 */
[----:B------:R-:W-:-:S02]  /*0ee0*/  LEA R50, P0, R75, R3, 0x1 ;  /* 0x000000034b327211 */ /* 0x000fc400078008ff */
[-C--:B------:R-:W-:Y:S01]  /*0ef0*/  LEA.HI.X.SX32 R41, R79, R0.reuse, 0x1, P1 ;  /* 0x000000004f297211 */ /* 0x080fe200008f0eff */
[----:B------:R2:W5:Y:S01]  /*0f00*/  LDG.E.U16 R70, desc[UR44][R48.64] ;  /* 0x0000002c30467981 */ /* 0x000562000c1e1500 */
[-C--:B------:R-:W-:Y:S02]  /*0f10*/  LEA.HI.X.SX32 R51, R75, R0.reuse, 0x1, P0 ;  /* 0x000000004b337211 */ /* 0x080fe400000f0eff */
[-C--:B0-----:R-:W-:Y:S01]  /*0f20*/  LEA R44, P1, R69, R3.reuse, 0x1 ;  /* 0x00000003452c7211 */ /* 0x081fe200078208ff */
[----:B------:R0:W5:Y:S01]  /*0f30*/  LDG.E.U16 R74, desc[UR44][R40.64] ;  /* 0x0000002c284a7981 */ /* 0x000162000c1e1500 */
[-C--:B-1----:R-:W-:Y:S02]  /*0f40*/  LEA R42, P0, R67, R3.reuse, 0x1 ;  /* 0x00000003432a7211 */ /* 0x082fe400078008ff */
[-C--:B------:R-:W-:Y:S01]  /*0f50*/  LEA.HI.X.SX32 R45, R69, R0.reuse, 0x1, P1 ;  /* 0x00000000452d7211 */ /* 0x080fe200008f0eff */
[----:B------:R-:W-:Y:S01]  /*0f60*/  IMAD R69, R8, 0x2, R69 ;  /* 0x0000000208457824 */ /* 0x000fe200078e0245 */
[----:B------:R-:W-:Y:S01]  /*0f70*/  LEA.HI.X.SX32 R43, R67, R0, 0x1, P0 ;  /* 0x00000000432b7211 */ /* 0x000fe200000f0eff */
[----:B------:R-:W5:Y:S01]  /*0f80*/  LDG.E.U16 R75, desc[UR44][R50.64] ;  /* 0x0000002c324b7981 */ /* 0x000f62000c1e1500 */
[----:B--2---:R-:W-:-:S02]  /*0f90*/  LEA R46, P1, R71, R3, 0x1 ;  /* 0x00000003472e7211 */ /* 0x004fc400078208ff */
[-C--:B------:R-:W-:Y:S01]  /*0fa0*/  LEA R48, P0, R83, R3.reuse, 0x1 ;  /* 0x0000000353307211 */ /* 0x080fe200078008ff */
[----:B------:R1:W2:Y:S01]  /*0fb0*/  LDG.E.U16 R79, desc[UR44][R44.64] ;  /* 0x0000002c2c4f7981 */ /* 0x0002a2000c1e1500 */
[-C--:B------:R-:W-:Y:S02]  /*0fc0*/  LEA.HI.X.SX32 R47, R71, R0.reuse, 0x1, P1 ;  /* 0x00000000472f7211 */ /* 0x080fe400008f0eff */
[-C--:B------:R-:W-:Y:S01]  /*0fd0*/  LEA.HI.X.SX32 R49, R83, R0.reuse, 0x1, P0 ;  /* 0x0000000053317211 */ /* 0x080fe200000f0eff */
[----:B------:R3:W2:Y:S01]  /*0fe0*/  LDG.E.U16 R67, desc[UR44][R42.64] ;  /* 0x0000002c2a437981 */ /* 0x0006a2000c1e1500 */
[-C--:B------:R-:W-:Y:S02]  /*0ff0*/  LEA R56, P1, R69, R3.reuse, 0x1 ;  /* 0x0000000345387211 */ /* 0x080fe400078208ff */
[----:B0-----:R-:W-:Y:S01]  /*1000*/  LEA R40, P0, R61, R3, 0x1 ;  /* 0x000000033d287211 */ /* 0x001fe200078008ff */
[----:B------:R-:W-:Y:S01]  /*1010*/  IMAD R8, R8, 0x2, R69 ;  /* 0x0000000208087824 */ /* 0x000fe200078e0245 */
[-C--:B------:R-:W-:Y:S01]  /*1020*/  LEA.HI.X.SX32 R57, R69, R0.reuse, 0x1, P1 ;  /* 0x0000000045397211 */ /* 0x080fe200008f0eff */
[----:B------:R0:W2:Y:S01]  /*1030*/  LDG.E.U16 R71, desc[UR44][R46.64] ;  /* 0x0000002c2e477981 */ /* 0x0000a2000c1e1500 */
[----:B------:R-:W-:-:S02]  /*1040*/  LEA.HI.X.SX32 R41, R61, R0, 0x1, P0 ;  /* 0x000000003d297211 */ /* 0x000fc400000f0eff */
[-C--:B-1----:R-:W-:Y:S01]  /*1050*/  LEA R44, P0, R63, R3.reuse, 0x1 ;  /* 0x000000033f2c7211 */ /* 0x082fe200078008ff */
[----:B------:R-:W2:Y:S01]  /*1060*/  LDG.E.U16 R48, desc[UR44][R48.64] ;  /* 0x0000002c30307981 */ /* 0x000ea2000c1e1500 */
[-C--:B---3--:R-:W-:Y:S02]  /*1070*/  LEA R42, P1, R73, R3.reuse, 0x1 ;  /* 0x00000003492a7211 */ /* 0x088fe400078208ff */
[-C--:B------:R-:W-:Y:S01]  /*1080*/  LEA.HI.X.SX32 R45, R63, R0.reuse, 0x1, P0 ;  /* 0x000000003f2d7211 */ /* 0x080fe200000f0eff */
[----:B------:R-:W3:Y:S01]  /*1090*/  LDG.E.U16 R56, desc[UR44][R56.64] ;  /* 0x0000002c38387981 */ /* 0x000ee2000c1e1500 */
[----:B------:R-:W-:Y:S02]  /*10a0*/  LEA.HI.X.SX32 R43, R73, R0, 0x1, P1 ;  /* 0x00000000492b7211 */ /* 0x000fe400008f0eff */
[-C--:B0-----:R-:W-:Y:S01]  /*10b0*/  LEA R46, P0, R77, R3.reuse, 0x1 ;  /* 0x000000034d2e7211 */ /* 0x081fe200078008ff */
[----:B------:R0:W3:Y:S01]  /*10c0*/  LDG.E.U16 R40, desc[UR44][R40.64] ;  /* 0x0000002c28287981 */ /* 0x0000e2000c1e1500 */
[----:B------:R-:W-:-:S02]  /*10d0*/  LEA R50, P1, R8, R3, 0x1 ;  /* 0x0000000308327211 */ /* 0x000fc400078208ff */
[-C--:B------:R-:W-:Y:S01]  /*10e0*/  LEA.HI.X.SX32 R47, R77, R0.reuse, 0x1, P0 ;  /* 0x000000004d2f7211 */ /* 0x080fe200000f0eff */
[----:B------:R-:W3:Y:S01]  /*10f0*/  LDG.E.U16 R44, desc[UR44][R44.64] ;  /* 0x0000002c2c2c7981 */ /* 0x000ee2000c1e1500 */
[----:B------:R-:W-:-:S03]  /*1100*/  LEA.HI.X.SX32 R51, R8, R0, 0x1, P1 ;  /* 0x0000000008337211 */ /* 0x000fc600008f0eff */
[----:B------:R-:W3:Y:S04]  /*1110*/  LDG.E.U16 R42, desc[UR44][R42.64] ;  /* 0x0000002c2a2a7981 */ /* 0x000ee8000c1e1500 */
[----:B------:R-:W3:Y:S04]  /*1120*/  LDG.E.U16 R46, desc[UR44][R46.64] ;  /* 0x0000002c2e2e7981 */ /* 0x000ee8000c1e1500 */
[----:B------:R-:W3:Y:S01]  /*1130*/  LDG.E.U16 R50, desc[UR44][R50.64] ;  /* 0x0000002c32327981 */ /* 0x000ee2000c1e1500 */
[----:B------:R-:W1:Y:S01]  /*1140*/  S2UR UR4, SR_CgaCtaId ;  /* 0x00000000000479c3 */ /* 0x000e620000008800 */
[C---:B------:R-:W-:Y:S01]  /*1150*/  LOP3.LUT R8, R120.reuse, 0x3f, RZ, 0xc0, !PT ;  /* 0x0000003f78087812 */ /* 0x040fe200078ec0ff */
[----:B------:R-:W-:Y:S01]  /*1160*/  IMAD.SHL.U32 R80, R120, 0x100, RZ ;  /* 0x0000010078507824 */ /* 0x000fe200078e00ff */
[----:B------:R-:W-:-:S05]  /*1170*/  SHF.R.S32.HI R0, RZ, 0x8, R120 ;  /* 0x00000008ff007819 */ /* 0x000fca0000011478 */
[----:B------:R-:W5:Y:S01]  /*1180*/  S2UR UR9, SR_CTAID.X ;  /* 0x00000000000979c3 */ /* 0x000f620000002500 */
[----:B------:R-:W-:Y:S01]  /*1190*/  IMAD.SHL.U32 R3, R8, 0x2, RZ ;  /* 0x0000000208037824 */ /* 0x000fe200078e00ff */
[----:B------:R-:W-:Y:S01]  /*11a0*/  SGXT R0, R0, 0x1 ;  /* 0x000000010000781a */ /* 0x000fe20000000200 */
[----:B------:R-:W-:-:S03]  /*11b0*/  UMOV UR47, 0x400 ;  /* 0x00000400002f7882 */ /* 0x000fc60000000000 */
[----:B0-----:R-:W-:-:S04]  /*11c0*/  LOP3.LUT R41, R3, 0xc000, R80, 0xf8, !PT ;  /* 0x0000c00003297812 */ /* 0x001fc800078ef850 */
[----:B------:R-:W-:Y:S01]  /*11d0*/  LOP3.LUT R41, R41, 0x90, R0, 0x78, !PT ;  /* 0x0000009029297812 */ /* 0x000fe200078e7800 */
[----:B-1----:R-:W-:-:S03]  /*11e0*/  ULEA UR47, UR4, UR47, 0x18 ;  /* 0x0000002f042f7291 */ /* 0x002fc6000f8ec03f */
[----:B------:R-:W-:-:S06]  /*11f0*/  LOP3.LUT R0, R41, 0x20, RZ, 0x3c, !PT ;  /* 0x0000002029007812 */ /* 0x000fcc00078e3cff */
[----:B------:R-:W-:Y:S04]  /*1200*/  STS.U16 [R41+UR47], R2 ;  /* 0x0000000229007988 */ /* 0x000fe8000800042f */
[----:B------:R0:W-:Y:S04]  /*1210*/  STS.U16 [R41+UR47+0x400], R7 ;  /* 0x0004000729007988 */ /* 0x0001e8000800042f */
[----:B----4-:R-:W-:Y:S04]  /*1220*/  STS.U16 [R41+UR47+0x800], R12 ;  /* 0x0008000c29007988 */ /* 0x010fe8000800042f */
[----:B-----5:R-:W-:Y:S01]  /*1230*/  STS.U16 [R41+UR47+0xc00], R16 ;  /* 0x000c001029007988 */ /* 0x020fe2000800042f */
[----:B0-----:R-:W-:Y:S01]  /*1240*/  LOP3.LUT R7, R41, 0x40, RZ, 0x3c, !PT ;  /* 0x0000004029077812 */ /* 0x001fe200078e3cff */
[----:B------:R-:W-:-:S02]  /*1250*/  USHF.L.U32 UR9, UR9, 0x8, URZ ;  /* 0x0000000809097899 */ /* 0x000fc4000800063f */
[----:B------:R-:W-:Y:S01]  /*1260*/  STS.U16 [R41+UR47+0x1000], R20 ;  /* 0x0010001429007988 */ /* 0x000fe2000800042f */
[----:B------:R-:W-:Y:S01]  /*1270*/  IMAD.MOV.U32 R2, RZ, RZ, 0x3f800000 ;  /* 0x3f800000ff027424 */ /* 0x000fe200078e00ff */
[----:B------:R-:W-:-:S04]  /*1280*/  UIADD3 UR48, UR9, 0x100, URZ ;  /* 0x0000010009307890 */ /* 0x000fc8000fffe03f */
[----:B------:R0:W-:Y:S01]  /*1290*/  STL [R1+0x8], R2 ;  /* 0x0000080201007387 */ /* 0x0001e20000100800 */
[----:B------:R-:W-:-:S03]  /*12a0*/  UISETP.GE.AND UP0, UPT, UR48, 0x1, UPT ;  /* 0x000000013000788c */ /* 0x000fc6000bf06270 */
[----:B------:R-:W-:Y:S03]  /*12b0*/  STS.U16 [R41+UR47+0x1400], R24 ;  /* 0x0014001829007988 */ /* 0x000fe6000800042f */
[----:B------:R-:W-:Y:S01]  /*12c0*/  PLOP3.LUT P0, PT, PT, PT, UP0, 0x80, 0x0 ;  /* 0x000000000000781c */ /* 0x000fe20003f0f008 */
[----:B------:R-:W-:Y:S04]  /*12d0*/  STS.U16 [R41+UR47+0x1800], R28 ;  /* 0x0018001c29007988 */ /* 0x000fe8000800042f */
[----:B------:R-:W-:Y:S04]  /*12e0*/  STS.U16 [R41+UR47+0x1c00], R32 ;  /* 0x001c002029007988 */ /* 0x000fe8000800042f */
[----:B------:R-:W-:Y:S01]  /*12f0*/  STS.U16 [R41+UR47+0x2000], R36 ;  /* 0x0020002429007988 */ /* 0x000fe2000800042f */
[----:B------:R-:W-:-:S02]  /*1300*/  CS2R R80, SRZ ;  /* 0x0000000000507805 */ /* 0x000fc4000001ff00 */
[----:B------:R-:W-:Y:S02]  /*1310*/  CS2R R82, SRZ ;  /* 0x0000000000527805 */ /* 0x000fe4000001ff00 */
[----:B------:R-:W-:Y:S02]  /*1320*/  CS2R R84, SRZ ;  /* 0x0000000000547805 */ /* 0x000fe4000001ff00 */
[----:B------:R-:W-:Y:S02]  /*1330*/  CS2R R86, SRZ ;  /* 0x0000000000567805 */ /* 0x000fe4000001ff00 */
[----:B0-----:R-:W-:Y:S01]  /*1340*/  LOP3.LUT R2, R120, 0x1ff, RZ, 0xc0, !PT ;  /* 0x000001ff78027812 */ /* 0x001fe200078ec0ff */
[----:B------:R-:W-:Y:S04]  /*1350*/  STS.U16 [R41+UR47+0x2400], R52 ;  /* 0x0024003429007988 */ /* 0x000fe8000800042f */
        /* <DEDUP_REMOVED lines=21> */
[----:B--2---:R0:W-:Y:S04]  /*14b0*/  STS.U16 [R0+UR47+0x3d00], R79 ;  /* 0x003d004f00007988 */ /* 0x0041e8000800042f */
[----:B------:R-:W-:Y:S01]  /*14c0*/  STS.U16 [R7+UR47+0x200], R5 ;  /* 0x0002000507007988 */ /* 0x000fe2000800042f */
[----:B0-----:R-:W-:-:S03]  /*14d0*/  LOP3.LUT R0, R41, 0x60, RZ, 0x3c, !PT ;  /* 0x0000006029007812 */ /* 0x001fc600078e3cff */
        /* <DEDUP_REMOVED lines=14> */
[----:B---3--:R-:W-:Y:S04]  /*15c0*/  STS.U16 [R7+UR47+0x3e00], R56 ;  /* 0x003e003807007988 */ /* 0x008fe8000800042f */
        /* <DEDUP_REMOVED lines=15> */
[----:B------:R0:W-:Y:S02]  /*16c0*/  STS.U16 [R0+UR47+0x3f00], R50 ;  /* 0x003f003200007988 */ /* 0x0001e4000800042f */
[----:B0-----:R-:W-:-:S05]  /*16d0*/  IMAD.MOV.U32 R0, RZ, RZ, 0x3f800000 ;  /* 0x3f800000ff007424 */ /* 0x001fca00078e00ff */
[----:B------:R0:W-:Y:S01]  /*16e0*/  STL [R1+0x4], R0 ;  /* 0x0000040001007387 */ /* 0x0001e20000100800 */
[----:B------:R-:W-:Y:S01]  /*16f0*/  IMAD.MOV.U32 R7, RZ, RZ, -0x800000 ;  /* 0xff800000ff077424 */ /* 0x000fe200078e00ff */
[----:B------:R-:W-:Y:S01]  /*1700*/  CS2R R24, SRZ ;  /* 0x0000000000187805 */ /* 0x000fe2000001ff00 */
[----:B------:R-:W-:Y:S01]  /*1710*/  IMAD.MOV.U32 R6, RZ, RZ, -0x800000 ;  /* 0xff800000ff067424 */ /* 0x000fe200078e00ff */
[----:B------:R-:W-:Y:S02]  /*1720*/  CS2R R26, SRZ ;  /* 0x00000000001a7805 */ /* 0x000fe4000001ff00 */
[----:B------:R-:W-:Y:S02]  /*1730*/  CS2R R28, SRZ ;  /* 0x00000000001c7805 */ /* 0x000fe4000001ff00 */
[----:B------:R-:W-:Y:S02]  /*1740*/  CS2R R30, SRZ ;  /* 0x00000000001e7805 */ /* 0x000fe4000001ff00 */
[----:B------:R-:W-:-:S02]  /*1750*/  CS2R R32, SRZ ;  /* 0x0000000000207805 */ /* 0x000fc4000001ff00 */
[----:B------:R-:W-:Y:S02]  /*1760*/  CS2R R34, SRZ ;  /* 0x0000000000227805 */ /* 0x000fe4000001ff00 */
[----:B------:R-:W-:Y:S02]  /*1770*/  CS2R R36, SRZ ;  /* 0x0000000000247805 */ /* 0x000fe4000001ff00 */
        /* <DEDUP_REMOVED lines=20> */
[----:B------:R-:W-:Y:S01]  /*18c0*/  CS2R R78, SRZ ;  /* 0x00000000004e7805 */ /* 0x000fe2000001ff00 */
[----:B0-----:R-:W-:Y:S06]  /*18d0*/  @!P0 BRA `(.L_x_0) ;  /* 0x0000003800848947 */ /* 0x001fec0003800000 */
[--C-:B------:R-:W-:Y:S01]  /*18e0*/  SHF.R.U32.HI R5, RZ, 0x2, R120.reuse ;  /* 0x00000002ff057819 */ /* 0x100fe20000011678 */
[----:B------:R-:W-:Y:S01]  /*18f0*/  ULDC.64 UR22, c[0x0][0x260] ;  /* 0x0000980000167ab9 */ /* 0x000fe20000000a00 */
[--C-:B------:R-:W-:Y:S01]  /*1900*/  SHF.R.U32.HI R0, RZ, 0x1, R120.reuse ;  /* 0x00000001ff007819 */ /* 0x100fe20000011678 */
[----:B------:R-:W-:Y:S01]  /*1910*/  IMAD.SHL.U32 R6, R2, 0x2, RZ ;  /* 0x0000000202067824 */ /* 0x000fe200078e00ff */
[----:B------:R-:W-:Y:S01]  /*1920*/  SGXT.U32 R5, R5, 0x3 ;  /* 0x000000030505781a */ /* 0x000fe20000000000 */
[----:B------:R-:W-:Y:S01]  /*1930*/  ULDC.64 UR20, c[0x0][0x250] ;  /* 0x0000940000147ab9 */ /* 0x000fe20000000a00 */
[----:B------:R-:W-:Y:S01]  /*1940*/  SHF.R.U32.HI R4, RZ, 0x5, R120 ;  /* 0x00000005ff047819 */ /* 0x000fe20000011678 */
[----:B------:R-:W-:Y:S01]  /*1950*/  UIMAD UR22, UR46, UR22, URZ ;  /* 0x000000162e1672a4 */ /* 0x000fe2000f8e023f */
[----:B------:R-:W-:Y:S01]  /*1960*/  LOP3.LUT R0, R5, 0xf0, R0, 0xf8, !PT ;  /* 0x000000f005007812 */ /* 0x000fe200078ef800 */
[----:B------:R-:W-:Y:S01]  /*1970*/  UIMAD UR20, UR46, UR20, URZ ;  /* 0x000000142e1472a4 */ /* 0x000fe2000f8e023f */
[----:B------:R-:W-:Y:S01]  /*1980*/  LOP3.LUT R5, R3, 0x180, R120, 0xf8, !PT ;  /* 0x0000018003057812 */ /* 0x000fe200078ef878 */
[----:B------:R-:W-:Y:S01]  /*1990*/  ULDC UR4, c[0x0][0x258] ;  /* 0x0000960000047ab9 */ /* 0x000fe20000000800 */
[----:B------:R-:W-:Y:S01]  /*19a0*/  R2UR UR49, R4 ;  /* 0x00000000043172ca */ /* 0x000fe200000e0000 */
[----:B------:R-:W-:Y:S01]  /*19b0*/  USHF.L.U32 UR5, UR22, 0x1, URZ ;  /* 0x0000000116057899 */ /* 0x000fe2000800063f */
[----:B------:R-:W-:Y:S01]  /*19c0*/  LOP3.LUT R3, R120, 0x7f, RZ, 0xc0, !PT ;  /* 0x0000007f78037812 */ /* 0x000fe200078ec0ff */
[----:B------:R-:W-:Y:S01]  /*19d0*/  IMAD R8, R8, UR23, RZ ;  /* 0x0000001708087c24 */ /* 0x000fe2000f8e02ff */
[C---:B------:R-:W-:Y:S01]  /*19e0*/  LOP3.LUT R2, R120.reuse, 0x1c0, RZ, 0xc0, !PT ;  /* 0x000001c078027812 */ /* 0x040fe200078ec0ff */
[----:B------:R-:W-:Y:S01]  /*19f0*/  ULDC.64 UR12, c[0x0][0x220] ;  /* 0x00008800000c7ab9 */ /* 0x000fe20000000a00 */
[----:B------:R-:W-:Y:S01]  /*1a00*/  LOP3.LUT R4, R120, 0x180, RZ, 0xc0, !PT ;  /* 0x0000018078047812 */ /* 0x000fe200078ec0ff */
[----:B------:R-:W-:Y:S01]  /*1a10*/  UIMAD.WIDE UR6, UR22, 0x2, URZ ;  /* 0x00000002160678a5 */ /* 0x000fe2000f8e023f */
[----:B------:R-:W-:Y:S01]  /*1a20*/  SHF.R.U32.HI R7, RZ, 0x2, R2 ;  /* 0x00000002ff077819 */ /* 0x000fe20000011602 */
[----:B------:R-:W-:Y:S01]  /*1a30*/  IMAD R2, R3, UR4, RZ ;  /* 0x0000000403027c24 */ /* 0x000fe2000f8e02ff */
[----:B------:R-:W-:Y:S01]  /*1a40*/  SHF.R.U32.HI R4, RZ, 0x3, R4 ;  /* 0x00000003ff047819 */ /* 0x000fe20000011604 */
[----:B------:R-:W-:Y:S01]  /*1a50*/  USHF.L.U32 UR4, UR20, 0x1, URZ ;  /* 0x0000000114047899 */ /* 0x000fe2000800063f */
[----:B------:R-:W-:Y:S01]  /*1a60*/  LOP3.LUT R3, R6, R7, RZ, 0x3c, !PT ;  /* 0x0000000706037212 */ /* 0x000fe200078e3cff */
[----:B------:R-:W-:Y:S01]  /*1a70*/  IMAD.U32 R7, RZ, RZ, UR5 ;  /* 0x00000005ff077e24 */ /* 0x000fe2000f8e00ff */
[----:B------:R-:W-:Y:S01]  /*1a80*/  LOP3.LUT R10, R5, R4, RZ, 0x3c, !PT ;  /* 0x00000004050a7212 */ /* 0x000fe200078e3cff */
[----:B------:R-:W-:Y:S01]  /*1a90*/  IMAD.SHL.U32 R4, R8, 0x2, RZ ;  /* 0x0000000208047824 */ /* 0x000fe200078e00ff */
[----:B------:R-:W-:Y:S01]  /*1aa0*/  ULDC.64 UR10, c[0x0][0x218] ;  /* 0x00008600000a7ab9 */ /* 0x000fe20000000a00 */
[----:B------:R-:W-:Y:S01]  /*1ab0*/  IMAD.SHL.U32 R5, R2, 0x2, RZ ;  /* 0x0000000202057824 */ /* 0x000fe200078e00ff */
[----:B------:R-:W0:Y:S01]  /*1ac0*/  LDC R23, c[0x0][0x268] ;  /* 0x00009a00ff177b82 */ /* 0x000e220000000800 */
[----:B------:R-:W-:Y:S01]  /*1ad0*/  IMAD.U32 R6, RZ, RZ, UR4 ;  /* 0x00000004ff067e24 */ /* 0x000fe2000f8e00ff */
[----:B------:R-:W-:Y:S01]  /*1ae0*/  IADD3 R4, P2, P3, R4, UR12, R7 ;  /* 0x0000000c04047c10 */ /* 0x000fe2000fb5e007 */
[----:B------:R-:W-:Y:S01]  /*1af0*/  UIMAD.WIDE UR4, UR20, 0x2, URZ ;  /* 0x00000002140478a5 */ /* 0x000fe2000f8e023f */
[----:B------:R-:W-:Y:S01]  /*1b00*/  SHF.R.U32.HI R7, RZ, 0x7, R120 ;  /* 0x00000007ff077819 */ /* 0x000fe20000011678 */
[----:B------:R-:W-:Y:S01]  /*1b10*/  IMAD.SHL.U32 R9, R120, 0x80, RZ ;  /* 0x0000008078097824 */ /* 0x000fe200078e00ff */
[----:B------:R-:W-:Y:S01]  /*1b20*/  IADD3 R21, P0, P1, R5, UR10, R6 ;  /* 0x0000000a05157c10 */ /* 0x000fe2000f91e006 */
[----:B------:R-:W-:Y:S01]  /*1b30*/  IMAD.HI R5, R8, 0x2, RZ ;  /* 0x0000000208057827 */ /* 0x000fe200078e02ff */
[----:B------:R-:W-:Y:S01]  /*1b40*/  SGXT.U32 R7, R7, 0x2 ;  /* 0x000000020707781a */ /* 0x000fe20000000000 */
[----:B------:R-:W-:Y:S01]  /*1b50*/  UIADD3 UR10, UR47, 0x10000, URZ ;  /* 0x000100002f0a7890 */ /* 0x000fe2000fffe03f */
[----:B------:R-:W-:Y:S01]  /*1b60*/  SHF.R.U32.HI R12, RZ, 0x6, R120 ;  /* 0x00000006ff0c7819 */ /* 0x000fe20000011678 */
[----:B------:R-:W-:Y:S01]  /*1b70*/  IMAD.U32 R8, RZ, RZ, UR7 ;  /* 0x00000007ff087e24 */ /* 0x000fe2000f8e00ff */
[----:B------:R-:W-:Y:S01]  /*1b80*/  UMOV UR8, URZ ;  /* 0x0000003f00087c82 */ /* 0x000fe20008000000 */
[----:B------:R-:W-:Y:S01]  /*1b90*/  IMAD R7, R7, UR21, RZ ;  /* 0x0000001507077c24 */ /* 0x000fe2000f8e02ff */
[----:B------:R-:W-:Y:S01]  /*1ba0*/  USHF.R.U32.HI UR10, URZ, 0x4, UR10 ;  /* 0x000000043f0a7899 */ /* 0x000fe2000801160a */
[----:B------:R-:W-:Y:S01]  /*1bb0*/  IMAD.HI R6, R2, 0x2, RZ ;  /* 0x0000000202067827 */ /* 0x000fe200078e02ff */
[----:B------:R-:W-:-:S02]  /*1bc0*/  IADD3.X R5, R5, UR13, R8, P2, P3 ;  /* 0x0000000d05057c10 */ /* 0x000fc400097e6408 */
[----:B------:R-:W-:Y:S02]  /*1bd0*/  CS2R R30, SRZ ;  /* 0x00000000001e7805 */ /* 0x000fe4000001ff00 */
[----:B------:R-:W-:Y:S01]  /*1be0*/  LOP3.LUT R2, R10, 0x2000, R9, 0xf8, !PT ;  /* 0x000020000a027812 */ /* 0x000fe200078ef809 */
[----:B------:R-:W-:Y:S01]  /*1bf0*/  IMAD.U32 R8, RZ, RZ, UR21 ;  /* 0x00000015ff087e24 */ /* 0x000fe2000f8e00ff */
[----:B------:R-:W-:Y:S01]  /*1c00*/  USGXT.U32 UR10, UR10, 0xe ;  /* 0x0000000e0a0a789a */ /* 0x000fe20008000000 */
[----:B------:R-:W-:Y:S01]  /*1c10*/  IMAD.U32 R11, RZ, RZ, UR5 ;  /* 0x00000005ff0b7e24 */ /* 0x000fe2000f8e00ff */
[----:B------:R-:W-:Y:S01]  /*1c20*/  CS2R R32, SRZ ;  /* 0x0000000000207805 */ /* 0x000fe2000001ff00 */
[----:B------:R-:W-:Y:S01]  /*1c30*/  IMAD.U32 R9, RZ, RZ, UR21 ;  /* 0x00000015ff097e24 */ /* 0x000fe2000f8e00ff */
[----:B------:R-:W-:Y:S01]  /*1c40*/  UIADD3 UR14, UP0, UR10, 0x2, URZ ;  /* 0x000000020a0e7890 */ /* 0x000fe2000ff1e03f */
[----:B------:R-:W-:Y:S01]  /*1c50*/  IMAD R8, R8, 0x4, R7 ;  /* 0x0000000408087824 */ /* 0x000fe200078e0207 */
[----:B------:R-:W-:Y:S01]  /*1c60*/  IADD3.X R22, R6, UR11, R11, P0, P1 ;  /* 0x0000000b06167c10 */ /* 0x000fe200087e240b */
[----:B------:R-:W-:Y:S01]  /*1c70*/  IMAD.U32 R10, RZ, RZ, UR21 ;  /* 0x00000015ff0a7e24 */ /* 0x000fe2000f8e00ff */
[----:B------:R-:W-:Y:S01]  /*1c80*/  SGXT.U32 R6, R12, 0x3 ;  /* 0x000000030c06781a */ /* 0x000fe20000000000 */
[----:B------:R-:W-:Y:S01]  /*1c90*/  IMAD R9, R9, 0x4, R8 ;  /* 0x0000000409097824 */ /* 0x000fe200078e0208 */
[-C--:B------:R-:W-:Y:S01]  /*1ca0*/  LEA R120, P1, R8, R21.reuse, 0x1 ;  /* 0x0000001508787211 */ /* 0x080fe200078208ff */
[----:B------:R-:W-:Y:S01]  /*1cb0*/  IMAD.U32 R11, RZ, RZ, UR21 ;  /* 0x00000015ff0b7e24 */ /* 0x000fe2000f8e00ff */
[----:B------:R-:W-:Y:S01]  /*1cc0*/  LEA R124, P0, R7, R21, 0x1 ;  /* 0x00000015077c7211 */ /* 0x000fe200078008ff */
[----:B------:R-:W-:Y:S01]  /*1cd0*/  IMAD R10, R10, 0x4, R9 ;  /* 0x000000040a0a7824 */ /* 0x000fe200078e0209 */
[-C--:B------:R-:W-:Y:S01]  /*1ce0*/  LEA.HI.X.SX32 R121, R8, R22.reuse, 0x1, P1 ;  /* 0x0000001608797211 */ /* 0x080fe200008f0eff */
[----:B0-----:R-:W-:Y:S01]  /*1cf0*/  IMAD R14, R6, R23, RZ ;  /* 0x00000017060e7224 */ /* 0x001fe200078e02ff */
[-C--:B------:R-:W-:Y:S01]  /*1d00*/  LEA R122, P2, R9, R21.reuse, 0x1 ;  /* 0x00000015097a7211 */ /* 0x080fe200078408ff */
[----:B------:R-:W-:Y:S01]  /*1d10*/  IMAD.U32 R13, RZ, RZ, UR21 ;  /* 0x00000015ff0d7e24 */ /* 0x000fe2000f8e00ff */
[-C--:B------:R-:W-:Y:S01]  /*1d20*/  LEA.HI.X.SX32 R125, R7, R22.reuse, 0x1, P0 ;  /* 0x00000016077d7211 */ /* 0x080fe200000f0eff */
[----:B------:R-:W-:Y:S01]  /*1d30*/  IMAD R6, R11, 0x4, R10 ;  /* 0x000000040b067824 */ /* 0x000fe200078e020a */
[----:B------:R0:W-:Y:S01]  /*1d40*/  STL.64 [R1+0x100], R120 ;  /* 0x0001007801007387 */ /* 0x0001e20000100a00 */
[----:B------:R-:W-:Y:S01]  /*1d50*/  IMAD.U32 R12, RZ, RZ, UR21 ;  /* 0x00000015ff0c7e24 */ /* 0x000fe2000f8e00ff */
[-C--:B------:R-:W-:Y:S01]  /*1d60*/  LEA.HI.X.SX32 R123, R9, R22.reuse, 0x1, P2 ;  /* 0x00000016097b7211 */ /* 0x080fe200010f0eff */
[----:B------:R-:W-:Y:S01]  /*1d70*/  IMAD R11, R13, 0x4, R6 ;  /* 0x000000040d0b7824 */ /* 0x000fe200078e0206 */
[----:B------:R-:W-:Y:S01]  /*1d80*/  STL.64 [R1+0x108], R124 ;  /* 0x0001087c01007387 */ /* 0x000fe20000100a00 */
[----:B------:R-:W-:Y:S01]  /*1d90*/  IMAD.U32 R19, RZ, RZ, UR21 ;  /* 0x00000015ff137e24 */ /* 0x000fe2000f8e00ff */
[----:B------:R-:W-:Y:S01]  /*1da0*/  UIADD3.X UR15, UR8, 0x40000040, URZ, UP0, !UPT ;  /* 0x40000040080f7890 */ /* 0x000fe200087fe43f */
[----:B------:R-:W-:Y:S01]  /*1db0*/  IMAD R12, R12, 0x4, R11 ;  /* 0x000000040c0c7824 */ /* 0x000fe200078e020b */
[----:B------:R1:W-:Y:S01]  /*1dc0*/  STL.64 [R1+0xf8], R122 ;  /* 0x0000f87a01007387 */ /* 0x0003e20000100a00 */
[----:B------:R-:W-:Y:S01]  /*1dd0*/  IMAD.U32 R18, RZ, RZ, UR21 ;  /* 0x00000015ff127e24 */ /* 0x000fe2000f8e00ff */
[----:B------:R-:W-:Y:S01]  /*1de0*/  CS2R R34, SRZ ;  /* 0x0000000000227805 */ /* 0x000fe2000001ff00 */
[----:B------:R-:W-:Y:S01]  /*1df0*/  IMAD R13, R19, 0x4, R12 ;  /* 0x00000004130d7824 */ /* 0x000fe200078e020c */
[-C--:B0-----:R-:W-:Y:S01]  /*1e00*/  LEA R120, P0, R10, R21.reuse, 0x1 ;  /* 0x000000150a787211 */ /* 0x081fe200078008ff */
[----:B------:R-:W-:Y:S01]  /*1e10*/  IMAD.U32 R20, RZ, RZ, UR21 ;  /* 0x00000015ff147e24 */ /* 0x000fe2000f8e00ff */
[----:B------:R-:W-:Y:S01]  /*1e20*/  CS2R R36, SRZ ;  /* 0x0000000000247805 */ /* 0x000fe2000001ff00 */
[----:B------:R-:W-:Y:S01]  /*1e30*/  IMAD R7, R18, 0x4, R13 ;  /* 0x0000000412077824 */ /* 0x000fe200078e020d */
[----:B------:R-:W-:Y:S01]  /*1e40*/  LEA.HI.X.SX32 R121, R10, R22, 0x1, P0 ;  /* 0x000000160a797211 */ /* 0x000fe200000f0eff */
[----:B------:R-:W-:Y:S01]  /*1e50*/  IMAD.U32 R25, RZ, RZ, UR21 ;  /* 0x00000015ff197e24 */ /* 0x000fe2000f8e00ff */
[----:B------:R-:W-:Y:S01]  /*1e60*/  CS2R R38, SRZ ;  /* 0x0000000000267805 */ /* 0x000fe2000001ff00 */
[----:B------:R-:W-:Y:S01]  /*1e70*/  IMAD R8, R20, 0x4, R7 ;  /* 0x0000000414087824 */ /* 0x000fe200078e0207 */
[----:B-1----:R-:W-:Y:S01]  /*1e80*/  LEA R122, P0, R6, R21, 0x1 ;  /* 0x00000015067a7211 */ /* 0x002fe200078008ff */
[----:B------:R0:W-:Y:S01]  /*1e90*/  STL.64 [R1+0xf0], R120 ;  /* 0x0000f07801007387 */ /* 0x0001e20000100a00 */
[----:B------:R-:W-:Y:S01]  /*1ea0*/  IMAD.U32 R24, RZ, RZ, UR21 ;  /* 0x00000015ff187e24 */ /* 0x000fe2000f8e00ff */
[----:B------:R-:W-:-:S02]  /*1eb0*/  CS2R R40, SRZ ;  /* 0x0000000000287805 */ /* 0x000fc4000001ff00 */
[-C--:B------:R-:W-:Y:S01]  /*1ec0*/  LEA.HI.X.SX32 R123, R6, R22.reuse, 0x1, P0 ;  /* 0x00000016067b7211 */ /* 0x080fe200000f0eff */
[----:B------:R-:W-:Y:S01]  /*1ed0*/  IMAD R9, R25, 0x4, R8 ;  /* 0x0000000419097824 */ /* 0x000fe200078e0208 */
[-C--:B------:R-:W-:Y:S01]  /*1ee0*/  LEA R124, P0, R12, R21.reuse, 0x1 ;  /* 0x000000150c7c7211 */ /* 0x080fe200078008ff */
[----:B------:R-:W-:Y:S01]  /*1ef0*/  IMAD.U32 R27, RZ, RZ, UR21 ;  /* 0x00000015ff1b7e24 */ /* 0x000fe2000f8e00ff */
[----:B------:R-:W-:Y:S01]  /*1f00*/  CS2R R42, SRZ ;  /* 0x00000000002a7805 */ /* 0x000fe2000001ff00 */
[----:B------:R1:W-:Y:S01]  /*1f10*/  STL.64 [R1+0xe8], R122 ;  /* 0x0000e87a01007387 */ /* 0x0003e20000100a00 */
[----:B------:R-:W-:Y:S01]  /*1f20*/  IMAD R6, R24, 0x4, R9 ;  /* 0x0000000418067824 */ /* 0x000fe200078e0209 */
[-C--:B------:R-:W-:Y:S01]  /*1f30*/  LEA.HI.X.SX32 R125, R12, R22.reuse, 0x1, P0 ;  /* 0x000000160c7d7211 */ /* 0x080fe200000f0eff */
[----:B------:R-:W-:Y:S01]  /*1f40*/  IMAD.U32 R29, RZ, RZ, UR21 ;  /* 0x00000015ff1d7e24 */ /* 0x000fe2000f8e00ff */
[-C--:B0-----:R-:W-:Y:S01]  /*1f50*/  LEA R120, P1, R11, R21.reuse, 0x1 ;  /* 0x000000150b787211 */ /* 0x081fe200078208ff */
[----:B------:R-:W-:Y:S01]  /*1f60*/  IMAD R10, R27, 0x4, R6 ;  /* 0x000000041b0a7824 */ /* 0x000fe200078e0206 */
[----:B------:R-:W-:Y:S01]  /*1f70*/  CS2R R24, SRZ ;  /* 0x0000000000187805 */ /* 0x000fe2000001ff00 */
[----:B------:R-:W-:Y:S01]  /*1f80*/  IMAD.U32 R26, RZ, RZ, UR21 ;  /* 0x00000015ff1a7e24 */ /* 0x000fe2000f8e00ff */
[-C--:B------:R-:W-:Y:S01]  /*1f90*/  LEA.HI.X.SX32 R121, R11, R22.reuse, 0x1, P1 ;  /* 0x000000160b797211 */ /* 0x080fe200008f0eff */
[----:B------:R-:W-:Y:S01]  /*1fa0*/  IMAD.U32 R28, RZ, RZ, UR21 ;  /* 0x00000015ff1c7e24 */ /* 0x000fe2000f8e00ff */
[----:B------:R-:W-:Y:S01]  /*1fb0*/  CS2R R44, SRZ ;  /* 0x00000000002c7805 */ /* 0x000fe2000001ff00 */
[----:B------:R-:W-:Y:S01]  /*1fc0*/  IMAD R15, R23, 0x8, R14 ;  /* 0x00000008170f7824 */ /* 0x000fe200078e020e */
[----:B-1----:R-:W-:Y:S01]  /*1fd0*/  LEA R122, P1, R13, R21, 0x1 ;  /* 0x000000150d7a7211 */ /* 0x002fe200078208ff */
[----:B------:R0:W-:Y:S01]  /*1fe0*/  STL.64 [R1+0xe0], R120 ;  /* 0x0000e07801007387 */ /* 0x0001e20000100a00 */
[----:B------:R-:W-:Y:S01]  /*1ff0*/  CS2R R46, SRZ ;  /* 0x00000000002e7805 */ /* 0x000fe2000001ff00 */
[----:B------:R-:W-:Y:S01]  /*2000*/  IMAD R16, R23, 0x8, R15 ;  /* 0x0000000817107824 */ /* 0x000fe200078e020f */
[----:B------:R-:W-:Y:S01]  /*2010*/  LEA.HI.X.SX32 R123, R13, R22, 0x1, P1 ;  /* 0x000000160d7b7211 */ /* 0x000fe200008f0eff */
[----:B------:R-:W-:Y:S01]  /*2020*/  STL.64 [R1+0xd8], R124 ;  /* 0x0000d87c01007387 */ /* 0x000fe20000100a00 */
[----:B------:R-:W-:Y:S01]  /*2030*/  CS2R R48, SRZ ;  /* 0x0000000000307805 */ /* 0x000fe2000001ff00 */
[C---:B------:R-:W-:Y:S01]  /*2040*/  IMAD R17, R23.reuse, 0x8, R16 ;  /* 0x0000000817117824 */ /* 0x040fe200078e0210 */
[----:B------:R-:W-:Y:S01]  /*2050*/  CS2R R50, SRZ ;  /* 0x0000000000327805 */ /* 0x000fe2000001ff00 */
[----:B------:R1:W-:Y:S01]  /*2060*/  STL.64 [R1+0xd0], R122 ;  /* 0x0000d07a01007387 */ /* 0x0003e20000100a00 */
[----:B------:R-:W-:Y:S01]  /*2070*/  CS2R R52, SRZ ;  /* 0x0000000000347805 */ /* 0x000fe2000001ff00 */
[----:B------:R-:W-:Y:S01]  /*2080*/  IMAD R18, R23, 0x8, R17 ;  /* 0x0000000817127824 */ /* 0x000fe200078e0211 */
[----:B------:R-:W-:-:S02]  /*2090*/  CS2R R54, SRZ ;  /* 0x0000000000367805 */ /* 0x000fc4000001ff00 */
[-C--:B0-----:R-:W-:Y:S02]  /*20a0*/  LEA R120, P2, R7, R21.reuse, 0x1 ;  /* 0x0000001507787211 */ /* 0x081fe400078408ff */
[----:B------:R-:W-:Y:S01]  /*20b0*/  CS2R R56, SRZ ;  /* 0x0000000000387805 */ /* 0x000fe2000001ff00 */
[----:B------:R-:W-:Y:S01]  /*20c0*/  IMAD R19, R23, 0x8, R18 ;  /* 0x0000000817137824 */ /* 0x000fe200078e0212 */
[----:B------:R-:W-:Y:S02]  /*20d0*/  CS2R R58, SRZ ;  /* 0x00000000003a7805 */ /* 0x000fe4000001ff00 */
[-C--:B------:R-:W-:Y:S01]  /*20e0*/  LEA.HI.X.SX32 R121, R7, R22.reuse, 0x1, P2 ;  /* 0x0000001607797211 */ /* 0x080fe200010f0eff */
[----:B------:R-:W-:Y:S01]  /*20f0*/  IMAD R7, R29, 0x4, R10 ;  /* 0x000000041d077824 */ /* 0x000fe200078e020a */
[-C--:B------:R-:W-:Y:S01]  /*2100*/  LEA R12, P2, R6, R21.reuse, 0x1 ;  /* 0x00000015060c7211 */ /* 0x080fe200078408ff */
[----:B------:R-:W-:Y:S01]  /*2110*/  IMAD R20, R23, 0x8, R19 ;  /* 0x0000000817147824 */ /* 0x000fe200078e0213 */
[----:B-1----:R-:W-:Y:S01]  /*2120*/  LEA R122, P0, R8, R21, 0x1 ;  /* 0x00000015087a7211 */ /* 0x002fe200078008ff */
[----:B------:R0:W-:Y:S01]  /*2130*/  STL.64 [R1+0xc8], R120 ;  /* 0x0000c87801007387 */ /* 0x0001e20000100a00 */
[----:B------:R-:W-:Y:S01]  /*2140*/  IMAD R11, R26, 0x4, R7 ;  /* 0x000000041a0b7824 */ /* 0x000fe200078e0207 */
[----:B------:R-:W-:-:S02]  /*2150*/  LEA.HI.X.SX32 R13, R6, R22, 0x1, P2 ;  /* 0x00000016060d7211 */ /* 0x000fc400010f0eff */
[----:B------:R-:W-:Y:S02]  /*2160*/  CS2R R26, SRZ ;  /* 0x00000000001a7805 */ /* 0x000fe4000001ff00 */
[----:B------:R-:W-:Y:S01]  /*2170*/  LEA.HI.X.SX32 R123, R8, R22, 0x1, P0 ;  /* 0x00000016087b7211 */ /* 0x000fe200000f0eff */
[----:B------:R-:W-:Y:S01]  /*2180*/  IMAD R6, R28, 0x4, R11 ;  /* 0x000000041c067824 */ /* 0x000fe200078e020b */
[----:B------:R-:W-:Y:S02]  /*2190*/  CS2R R28, SRZ ;  /* 0x00000000001c7805 */ /* 0x000fe4000001ff00 */
[----:B------:R-:W-:Y:S02]  /*21a0*/  CS2R R60, SRZ ;  /* 0x00000000003c7805 */ /* 0x000fe4000001ff00 */
[----:B------:R-:W-:Y:S01]  /*21b0*/  CS2R R62, SRZ ;  /* 0x00000000003e7805 */ /* 0x000fe2000001ff00 */
[----:B------:R1:W-:Y:S01]  /*21c0*/  STL.64 [R1+0xc0], R122 ;  /* 0x0000c07a01007387 */ /* 0x0003e20000100a00 */
[----:B------:R-:W-:-:S02]  /*21d0*/  LEA R8, P3, R6, R21, 0x1 ;  /* 0x0000001506087211 */ /* 0x000fc400078608ff */
[----:B------:R-:W-:Y:S02]  /*21e0*/  CS2R R64, SRZ ;  /* 0x0000000000407805 */ /* 0x000fe4000001ff00 */
[C---:B0-----:R-:W-:Y:S02]  /*21f0*/  LEA R120, P1, R9.reuse, R21, 0x1 ;  /* 0x0000001509787211 */ /* 0x041fe400078208ff */
[----:B------:R-:W-:Y:S02]  /*2200*/  CS2R R66, SRZ ;  /* 0x0000000000427805 */ /* 0x000fe4000001ff00 */
[----:B------:R-:W-:Y:S02]  /*2210*/  CS2R R68, SRZ ;  /* 0x0000000000447805 */ /* 0x000fe4000001ff00 */
[----:B------:R-:W-:Y:S02]  /*2220*/  CS2R R70, SRZ ;  /* 0x0000000000467805 */ /* 0x000fe4000001ff00 */
[----:B------:R-:W-:-:S02]  /*2230*/  LEA.HI.X.SX32 R121, R9, R22, 0x1, P1 ;  /* 0x0000001609797211 */ /* 0x000fc400008f0eff */
[----:B------:R-:W-:Y:S02]  /*2240*/  CS2R R72, SRZ ;  /* 0x0000000000487805 */ /* 0x000fe4000001ff00 */
[----:B------:R-:W-:Y:S01]  /*2250*/  LEA.HI.X.SX32 R9, R6, R22, 0x1, P3 ;  /* 0x0000001606097211 */ /* 0x000fe200018f0eff */
[----:B------:R-:W-:Y:S01]  /*2260*/  IMAD R6, R23, 0x8, R20 ;  /* 0x0000000817067824 */ /* 0x000fe200078e0214 */
[----:B------:R-:W-:Y:S02]  /*2270*/  CS2R R74, SRZ ;  /* 0x00000000004a7805 */ /* 0x000fe4000001ff00 */
[----:B-1----:R-:W-:Y:S01]  /*2280*/  LEA R122, P0, R10, R21, 0x1 ;  /* 0x000000150a7a7211 */ /* 0x002fe200078008ff */
[----:B------:R0:W-:Y:S01]  /*2290*/  STL.64 [R1+0xb8], R120 ;  /* 0x0000b87801007387 */ /* 0x0001e20000100a00 */
[----:B------:R-:W-:Y:S02]  /*22a0*/  CS2R R76, SRZ ;  /* 0x00000000004c7805 */ /* 0x000fe4000001ff00 */
[----:B------:R-:W-:-:S02]  /*22b0*/  LOP3.LUT R0, R0, UR9, RZ, 0xfc, !PT ;  /* 0x0000000900007c12 */ /* 0x000fc4000f8efcff */
[----:B------:R-:W-:Y:S01]  /*22c0*/  CS2R R78, SRZ ;  /* 0x00000000004e7805 */ /* 0x000fe2000001ff00 */
[----:B------:R1:W-:Y:S01]  /*22d0*/  STL.64 [R1+0xb0], R12 ;  /* 0x0000b00c01007387 */ /* 0x0003e20000100a00 */
[-C--:B------:R-:W-:Y:S02]  /*22e0*/  LEA.HI.X.SX32 R123, R10, R22.reuse, 0x1, P0 ;  /* 0x000000160a7b7211 */ /* 0x080fe400000f0eff */
[----:B------:R-:W-:Y:S02]  /*22f0*/  CS2R R80, SRZ ;  /* 0x0000000000507805 */ /* 0x000fe4000001ff00 */
[----:B------:R-:W-:Y:S02]  /*2300*/  CS2R R82, SRZ ;  /* 0x0000000000527805 */ /* 0x000fe4000001ff00 */
[----:B------:R-:W-:Y:S02]  /*2310*/  CS2R R84, SRZ ;  /* 0x0000000000547805 */ /* 0x000fe4000001ff00 */
[----:B------:R-:W-:Y:S01]  /*2320*/  CS2R R86, SRZ ;  /* 0x0000000000567805 */ /* 0x000fe2000001ff00 */
[----:B------:R-:W-:Y:S01]  /*2330*/  STL.64 [R1+0xa8], R122 ;  /* 0x0000a87a01007387 */ /* 0x000fe20000100a00 */
[----:B------:R-:W-:Y:S01]  /*2340*/  UMOV UR7, URZ ;  /* 0x0000003f00077c82 */ /* 0x000fe20008000000 */
[-C--:B0-----:R-:W-:Y:S01]  /*2350*/  LEA R120, P1, R7, R21.reuse, 0x1 ;  /* 0x0000001507787211 */ /* 0x081fe200078208ff */
[----:B------:R-:W-:Y:S01]  /*2360*/  UMOV UR4, URZ ;  /* 0x0000003f00047c82 */ /* 0x000fe20008000000 */
[----:B------:R-:W-:Y:S01]  /*2370*/  UMOV UR6, URZ ;  /* 0x0000003f00067c82 */ /* 0x000fe20008000000 */
[----:B------:R-:W-:Y:S01]  /*2380*/  UMOV UR5, URZ ;  /* 0x0000003f00057c82 */ /* 0x000fe20008000000 */
[----:B-1----:R-:W-:Y:S01]  /*2390*/  LEA R12, P2, R11, R21, 0x1 ;  /* 0x000000150b0c7211 */ /* 0x002fe200078408ff */
[----:B------:R-:W-:Y:S01]  /*23a0*/  UIADD3.64 UR26, UR14, 0x2, URZ ;  /* 0x000000020e1a7897 */ /* 0x000fe2000fffe03f */
[-C--:B------:R-:W-:Y:S01]  /*23b0*/  LEA.HI.X.SX32 R121, R7, R22.reuse, 0x1, P1 ;  /* 0x0000001607797211 */ /* 0x080fe200008f0eff */
[----:B------:R-:W-:Y:S01]  /*23c0*/  IMAD R7, R23, 0x8, R6 ;  /* 0x0000000817077824 */ /* 0x000fe200078e0206 */
[----:B------:R-:W-:Y:S01]  /*23d0*/  LEA.HI.X.SX32 R13, R11, R22, 0x1, P2 ;  /* 0x000000160b0d7211 */ /* 0x000fe200010f0eff */
[----:B------:R-:W-:Y:S01]  /*23e0*/  UIADD3.64 UR30, UR14, 0x4, URZ ;  /* 0x000000040e1e7897 */ /* 0x000fe2000fffe03f */
[----:B------:R-:W-:Y:S01]  /*23f0*/  LEA R10, P1, R15, R4, 0x1 ;  /* 0x000000040f0a7211 */ /* 0x000fe200078208ff */
[----:B------:R-:W-:Y:S01]  /*2400*/  STL.64 [R1+0xa0], R120 ;  /* 0x0000a07801007387 */ /* 0x000fe20000100a00 */
[----:B------:R-:W-:-:S02]  /*2410*/  UIADD3.64 UR34, UR14, 0x1fe, URZ ;  /* 0x000001fe0e227897 */ /* 0x000fc4000fffe03f */
[----:B------:R-:W-:Y:S01]  /*2420*/  LEA.HI.X.SX32 R11, R15, R5, 0x1, P1 ;  /* 0x000000050f0b7211 */ /* 0x000fe200008f0eff */
[----:B------:R0:W-:Y:S01]  /*2430*/  STL.64 [R1+0x98], R12 ;  /* 0x0000980c01007387 */ /* 0x0001e20000100a00 */
[----:B------:R-:W-:Y:S02]  /*2440*/  UIADD3.64 UR38, UR14, 0x200, URZ ;  /* 0x000002000e267897 */ /* 0x000fe4000fffe03f */
[----:B------:R-:W-:Y:S01]  /*2450*/  UIADD3.64 UR42, UR14, 0x202, URZ ;  /* 0x000002020e2a7897 */ /* 0x000fe2000fffe03f */
[----:B------:R1:W-:Y:S01]  /*2460*/  STL.64 [R1+0x90], R8 ;  /* 0x0000900801007387 */ /* 0x0003e20000100a00 */
[----:B------:R-:W-:Y:S01]  /*2470*/  UIADD3.64 UR18, UR14, 0x204, URZ ;  /* 0x000002040e127897 */ /* 0x000fe2000fffe03f */
[----:B------:R-:W-:Y:S01]  /*2480*/  ULDC UR20, c[0x0][0x238] ;  /* 0x00008e0000147ab9 */ /* 0x000fe20000000800 */
[----:B------:R-:W-:Y:S01]  /*2490*/  UMOV UR11, 0x40000040 ;  /* 0x40000040000b7882 */ /* 0x000fe20000000000 */
[-C--:B0-----:R-:W-:Y:S02]  /*24a0*/  LEA R12, P0, R14, R4.reuse, 0x1 ;  /* 0x000000040e0c7211 */ /* 0x081fe400078008ff */
[----:B-1----:R-:W-:-:S02]  /*24b0*/  LEA R8, P2, R16, R4, 0x1 ;  /* 0x0000000410087211 */ /* 0x002fc400078408ff */
[-C--:B------:R-:W-:Y:S02]  /*24c0*/  LEA.HI.X.SX32 R13, R14, R5.reuse, 0x1, P0 ;  /* 0x000000050e0d7211 */ /* 0x080fe400000f0eff */
[----:B------:R-:W-:Y:S02]  /*24d0*/  LEA.HI.X.SX32 R9, R16, R5, 0x1, P2 ;  /* 0x0000000510097211 */ /* 0x000fe400010f0eff */
[----:B------:R-:W-:-:S03]  /*24e0*/  LEA R14, P0, R17, R4, 0x1 ;  /* 0x00000004110e7211 */ /* 0x000fc600078008ff */
[----:B------:R0:W-:Y:S01]  /*24f0*/  STL.64 [R1+0x78], R8 ;  /* 0x0000780801007387 */ /* 0x0001e20000100a00 */
[-C--:B------:R-:W-:Y:S02]  /*2500*/  LEA.HI.X.SX32 R15, R17, R5.reuse, 0x1, P0 ;  /* 0x00000005110f7211 */ /* 0x080fe400000f0eff */
[CC--:B------:R-:W-:Y:S01]  /*2510*/  LEA R16, P0, R20.reuse, R4.reuse, 0x1 ;  /* 0x0000000414107211 */ /* 0x0c0fe200078008ff */
[----:B------:R1:W-:Y:S03]  /*2520*/  STL.64 [R1+0x88], R12 ;  /* 0x0000880c01007387 */ /* 0x0003e60000100a00 */
[----:B------:R-:W-:Y:S01]  /*2530*/  LEA.HI.X.SX32 R17, R20, R5, 0x1, P0 ;  /* 0x0000000514117211 */ /* 0x000fe200000f0eff */
[----:B------:R2:W-:Y:S01]  /*2540*/  STL.64 [R1+0x80], R10 ;  /* 0x0000800a01007387 */ /* 0x0005e20000100a00 */
[----:B0-----:R-:W-:Y:S01]  /*2550*/  IMAD R8, R23, 0x8, R7 ;  /* 0x0000000817087824 */ /* 0x001fe200078e0207 */
[----:B-1----:R-:W-:-:S03]  /*2560*/  LEA R12, P1, R18, R4, 0x1 ;  /* 0x00000004120c7211 */ /* 0x002fc600078208ff */
[----:B------:R-:W-:Y:S01]  /*2570*/  IMAD R9, R23, 0x8, R8 ;  /* 0x0000000817097824 */ /* 0x000fe200078e0208 */
[C---:B--2---:R-:W-:Y:S02]  /*2580*/  LEA R10, P2, R19.reuse, R4, 0x1 ;  /* 0x00000004130a7211 */ /* 0x044fe400078408ff */
[-C--:B------:R-:W-:Y:S02]  /*2590*/  LEA.HI.X.SX32 R13, R18, R5.reuse, 0x1, P1 ;  /* 0x00000005120d7211 */ /* 0x080fe400008f0eff */
[----:B------:R-:W-:-:S05]  /*25a0*/  LEA.HI.X.SX32 R11, R19, R5, 0x1, P2 ;  /* 0x00000005130b7211 */ /* 0x000fca00010f0eff */
[----:B------:R0:W-:Y:S04]  /*25b0*/  STL.64 [R1+0x60], R10 ;  /* 0x0000600a01007387 */ /* 0x0001e80000100a00 */
[----:B------:R1:W-:Y:S04]  /*25c0*/  STL.64 [R1+0x70], R14 ;  /* 0x0000700e01007387 */ /* 0x0003e80000100a00 */
[----:B------:R2:W-:Y:S01]  /*25d0*/  STL.64 [R1+0x68], R12 ;  /* 0x0000680c01007387 */ /* 0x0005e20000100a00 */
[----:B0-----:R-:W-:-:S03]  /*25e0*/  IMAD R10, R23, 0x8, R9 ;  /* 0x00000008170a7824 */ /* 0x001fc600078e0209 */
[----:B------:R0:W-:Y:S01]  /*25f0*/  STL.64 [R1+0x58], R16 ;  /* 0x0000581001007387 */ /* 0x0001e20000100a00 */
[CC--:B-1----:R-:W-:Y:S01]  /*2600*/  LEA R14, P1, R6.reuse, R4.reuse, 0x1 ;  /* 0x00000004060e7211 */ /* 0x0c2fe200078208ff */
[----:B------:R-:W-:Y:S01]  /*2610*/  IMAD R11, R23, 0x8, R10 ;  /* 0x00000008170b7824 */ /* 0x000fe200078e020a */
[-C--:B--2---:R-:W-:Y:S02]  /*2620*/  LEA R12, P2, R7, R4.reuse, 0x1 ;  /* 0x00000004070c7211 */ /* 0x084fe400078408ff */
[-C--:B------:R-:W-:Y:S01]  /*2630*/  LEA.HI.X.SX32 R15, R6, R5.reuse, 0x1, P1 ;  /* 0x00000005060f7211 */ /* 0x080fe200008f0eff */
[----:B------:R-:W-:Y:S01]  /*2640*/  IMAD R6, R23, 0x8, R11 ;  /* 0x0000000817067824 */ /* 0x000fe200078e020b */
[----:B------:R-:W-:Y:S02]  /*2650*/  LEA.HI.X.SX32 R13, R7, R5, 0x1, P2 ;  /* 0x00000005070d7211 */ /* 0x000fe400010f0eff */
[----:B0-----:R-:W-:Y:S01]  /*2660*/  LEA R16, P0, R8, R4, 0x1 ;  /* 0x0000000408107211 */ /* 0x001fe200078008ff */
[----:B------:R0:W-:Y:S01]  /*2670*/  STL.64 [R1+0x50], R14 ;  /* 0x0000500e01007387 */ /* 0x0001e20000100a00 */
[----:B------:R-:W-:-:S02]  /*2680*/  IMAD R7, R23, 0x8, R6 ;  /* 0x0000000817077824 */ /* 0x000fc400078e0206 */
[-C--:B------:R-:W-:Y:S01]  /*2690*/  LEA.HI.X.SX32 R17, R8, R5.reuse, 0x1, P0 ;  /* 0x0000000508117211 */ /* 0x080fe200000f0eff */
[----:B------:R1:W-:Y:S01]  /*26a0*/  STL.64 [R1+0x48], R12 ;  /* 0x0000480c01007387 */ /* 0x0003e20000100a00 */
[----:B------:R-:W-:Y:S01]  /*26b0*/  IMAD R8, R23, 0x8, R7 ;  /* 0x0000000817087824 */ /* 0x000fe200078e0207 */
[CC--:B------:R-:W-:Y:S02]  /*26c0*/  LEA R18, P0, R11.reuse, R4.reuse, 0x1 ;  /* 0x000000040b127211 */ /* 0x0c0fe400078008ff */
[----:B------:R2:W-:Y:S02]  /*26d0*/  STL.64 [R1+0x40], R16 ;  /* 0x0000401001007387 */ /* 0x0005e40000100a00 */
[----:B------:R-:W-:Y:S02]  /*26e0*/  LEA.HI.X.SX32 R19, R11, R5, 0x1, P0 ;  /* 0x000000050b137211 */ /* 0x000fe400000f0eff */
[-C--:B0-----:R-:W-:Y:S02]  /*26f0*/  LEA R14, P1, R9, R4.reuse, 0x1 ;  /* 0x00000004090e7211 */ /* 0x081fe400078208ff */
[----:B-1----:R-:W-:-:S02]  /*2700*/  LEA R12, P2, R10, R4, 0x1 ;  /* 0x000000040a0c7211 */ /* 0x002fc400078408ff */
[-C--:B------:R-:W-:Y:S02]  /*2710*/  LEA.HI.X.SX32 R15, R9, R5.reuse, 0x1, P1 ;  /* 0x00000005090f7211 */ /* 0x080fe400008f0eff */
[-C--:B------:R-:W-:Y:S02]  /*2720*/  LEA.HI.X.SX32 R13, R10, R5.reuse, 0x1, P2 ;  /* 0x000000050a0d7211 */ /* 0x080fe400010f0eff */
[C---:B--2---:R-:W-:Y:S01]  /*2730*/  LEA R16, P1, R6.reuse, R4, 0x1 ;  /* 0x0000000406107211 */ /* 0x044fe200078208ff */
[----:B------:R0:W-:Y:S03]  /*2740*/  STL.64 [R1+0x38], R14 ;  /* 0x0000380e01007387 */ /* 0x0001e60000100a00 */
[----:B------:R-:W-:Y:S01]  /*2750*/  LEA.HI.X.SX32 R17, R6, R5, 0x1, P1 ;  /* 0x0000000506117211 */ /* 0x000fe200008f0eff */
[----:B------:R1:W-:Y:S01]  /*2760*/  STL.64 [R1+0x30], R12 ;  /* 0x0000300c01007387 */ /* 0x0003e20000100a00 */
[----:B------:R-:W-:-:S03]  /*2770*/  IMAD.MOV.U32 R6, RZ, RZ, 0x3f800000 ;  /* 0x3f800000ff067424 */ /* 0x000fc600078e00ff */
[----:B------:R-:W-:Y:S01]  /*2780*/  STL.64 [R1+0x28], R18 ;  /* 0x0000281201007387 */ /* 0x000fe20000100a00 */
[----:B0-----:R-:W-:-:S03]  /*2790*/  LEA R14, P2, R7, R4, 0x1 ;  /* 0x00000004070e7211 */ /* 0x001fc600078408ff */
[----:B------:R-:W-:Y:S01]  /*27a0*/  STL.64 [R1+0x20], R16 ;  /* 0x0000201001007387 */ /* 0x000fe20000100a00 */
[C---:B-1----:R-:W-:Y:S01]  /*27b0*/  LEA R12, P3, R8.reuse, R4, 0x1 ;  /* 0x00000004080c7211 */ /* 0x042fe200078608ff */
[----:B------:R-:W-:Y:S01]  /*27c0*/  IMAD.MOV.U32 R4, RZ, RZ, -0x800000 ;  /* 0xff800000ff047424 */ /* 0x000fe200078e00ff */
[-C--:B------:R-:W-:Y:S02]  /*27d0*/  LEA.HI.X.SX32 R15, R7, R5.reuse, 0x1, P2 ;  /* 0x00000005070f7211 */ /* 0x080fe400010f0eff */
[----:B------:R-:W-:Y:S01]  /*27e0*/  LEA.HI.X.SX32 R13, R8, R5, 0x1, P3 ;  /* 0x00000005080d7211 */ /* 0x000fe200018f0eff */
[----:B------:R-:W-:Y:S02]  /*27f0*/  IMAD.MOV.U32 R5, RZ, RZ, -0x800000 ;  /* 0xff800000ff057424 */ /* 0x000fe400078e00ff */
[----:B------:R-:W-:Y:S04]  /*2800*/  STL.64 [R1+0x18], R14 ;  /* 0x0000180e01007387 */ /* 0x000fe80000100a00 */
[----:B------:R-:W-:Y:S04]  /*2810*/  STL.64 [R1+0x10], R12 ;  /* 0x0000100c01007387 */ /* 0x000fe80000100a00 */
[----:B------:R-:W-:Y:S04]  /*2820*/  STL [R1+0x8], R6 ;  /* 0x0000080601007387 */ /* 0x000fe80000100800 */
[----:B------:R0:W-:Y:S02]  /*2830*/  STL [R1+0x4], R6 ;  /* 0x0000040601007387 */ /* 0x0001e40000100800 */
[----:B0-----:R-:W-:-:S07]  /*2840*/  LOP3.LUT R6, R2, 0x40, RZ, 0x3c, !PT ;  /* 0x0000004002067812 */ /* 0x001fce00078e3cff */
.L_x_1:
[----:B------:R-:W2:Y:S04]  /*2850*/  LDL.64 R22, [R1+0x108] ;  /* 0x0001080001167983 */ /* 0x000ea80000100a00 */
[----:B------:R-:W3:Y:S04]  /*2860*/  LDL.64 R14, [R1+0x100] ;  /* 0x00010000010e7983 */ /* 0x000ee80000100a00 */
[----:B------:R-:W4:Y:S01]  /*2870*/  LDL.64 R16, [R1+0xf8] ;  /* 0x0000f80001107983 */ /* 0x000f220000100a00 */
[----:B------:R-:W-:Y:S02]  /*2880*/  IMAD.U32 R8, RZ, RZ, UR6 ;  /* 0x00000006ff087e24 */ /* 0x000fe4000f8e00ff */
[----:B------:R-:W-:Y:S01]  /*2890*/  IMAD.U32 R10, RZ, RZ, UR6 ;  /* 0x00000006ff0a7e24 */ /* 0x000fe2000f8e00ff */
[----:B------:R-:W4:Y:S01]  /*28a0*/  LDL.64 R18, [R1+0xf0] ;  /* 0x0000f00001127983 */ /* 0x000f220000100a00 */
[----:B------:R-:W-:-:S03]  /*28b0*/  IMAD.U32 R12, RZ, RZ, UR6 ;  /* 0x00000006ff0c7e24 */ /* 0x000fc6000f8e00ff */
[----:B------:R-:W4:Y:S04]  /*28c0*/  LDL.64 R20, [R1+0xe8] ;  /* 0x0000e80001147983 */ /* 0x000f280000100a00 */
[----:B------:R-:W-:Y:S04]  /*28d0*/  STL [R1+0x138], R6 ;  /* 0x0001380601007387 */ /* 0x000fe80000100800 */
[----:B------:R-:W-:Y:S04]  /*28e0*/  STL [R1+0x124], R4 ;  /* 0x0001240401007387 */ /* 0x000fe80000100800 */
[----:B------:R-:W-:Y:S04]  /*28f0*/  STL [R1+0x120], R5 ;  /* 0x0001200501007387 */ /* 0x000fe80000100800 */
[----:B------:R-:W-:Y:S04]  /*2900*/  STL [R1+0x11c], R3 ;  /* 0x00011c0301007387 */ /* 0x000fe80000100800 */
[----:B-----5:R-:W-:Y:S01]  /*2910*/  STL [R1+0x13c], R2 ;  /* 0x00013c0201007387 */ /* 0x020fe20000100800 */
[----:B--2---:R-:W-:-:S03]  /*2920*/  IMAD.WIDE R8, R8, 0x2, R22 ;  /* 0x0000000208087825 */ /* 0x004fc600078e0216 */
[----:B------:R-:W2:Y:S01]  /*2930*/  LDL.64 R22, [R1+0xe0] ;  /* 0x0000e00001167983 */ /* 0x000ea20000100a00 */
[----:B---3--:R-:W-:-:S03]  /*2940*/  IMAD.WIDE R10, R10, 0x2, R14 ;  /* 0x000000020a0a7825 */ /* 0x008fc600078e020e */
[----:B------:R0:W-:Y:S01]  /*2950*/  STL.64 [R1+0x140], R8 ;  /* 0x0001400801007387 */ /* 0x0001e20000100a00 */
[----:B----4-:R-:W-:-:S03]  /*2960*/  IMAD.WIDE R12, R12, 0x2, R16 ;  /* 0x000000020c0c7825 */ /* 0x010fc600078e0210 */
[----:B------:R1:W-:Y:S01]  /*2970*/  STL.64 [R1+0x148], R10 ;  /* 0x0001480a01007387 */ /* 0x0003e20000100a00 */
[----:B------:R-:W-:-:S03]  /*2980*/  IMAD.U32 R14, RZ, RZ, UR6 ;  /* 0x00000006ff0e7e24 */ /* 0x000fc6000f8e00ff */
[----:B------:R3:W-:Y:S04]  /*2990*/  STL.64 [R1+0x150], R12 ;  /* 0x0001500c01007387 */ /* 0x0007e80000100a00 */
[----:B0-----:R-:W4:Y:S04]  /*29a0*/  LDL.64 R8, [R1+0xc8] ;  /* 0x0000c80001087983 */ /* 0x001f280000100a00 */
[----:B-1----:R-:W4:Y:S04]  /*29b0*/  LDL.64 R10, [R1+0xd0] ;  /* 0x0000d000010a7983 */ /* 0x002f280000100a00 */
[----:B---3--:R-:W3:Y:S04]  /*29c0*/  LDL.64 R12, [R1+0xd8] ;  /* 0x0000d800010c7983 */ /* 0x008ee80000100a00 */
[----:B------:R-:W3:Y:S04]  /*29d0*/  LDL.64 R2, [R1+0xc0] ;  /* 0x0000c00001027983 */ /* 0x000ee80000100a00 */
[----:B------:R-:W3:Y:S04]  /*29e0*/  LDL.64 R6, [R1+0xb8] ;  /* 0x0000b80001067983 */ /* 0x000ee80000100a00 */
[----:B------:R-:W3:Y:S01]  /*29f0*/  LDL.64 R4, [R1+0xb0] ;  /* 0x0000b00001047983 */ /* 0x000ee20000100a00 */
[----:B------:R-:W-:-:S02]  /*2a00*/  IMAD.U32 R16, RZ, RZ, UR6 ;  /* 0x00000006ff107e24 */ /* 0x000fc4000f8e00ff */
[----:B------:R-:W-:Y:S01]  /*2a10*/  IMAD.WIDE R14, R14, 0x2, R18 ;  /* 0x000000020e0e7825 */ /* 0x000fe200078e0212 */
[----:B------:R-:W3:Y:S03]  /*2a20*/  LDL.64 R124, [R1+0xa8] ;  /* 0x0000a800017c7983 */ /* 0x000ee60000100a00 */
[----:B------:R-:W-:Y:S01]  /*2a30*/  IMAD.U32 R18, RZ, RZ, UR6 ;  /* 0x00000006ff127e24 */ /* 0x000fe2000f8e00ff */
[----:B------:R-:W3:Y:S01]  /*2a40*/  LDL.64 R120, [R1+0x98] ;  /* 0x0000980001787983 */ /* 0x000ee20000100a00 */
[----:B------:R-:W-:-:S03]  /*2a50*/  IMAD.WIDE R16, R16, 0x2, R20 ;  /* 0x0000000210107825 */ /* 0x000fc600078e0214 */
[----:B------:R-:W3:Y:S01]  /*2a60*/  LDL.64 R122, [R1+0xa0] ;  /* 0x0000a000017a7983 */ /* 0x000ee20000100a00 */
[----:B------:R-:W-:Y:S02]  /*2a70*/  IMAD.U32 R20, RZ, RZ, UR6 ;  /* 0x00000006ff147e24 */ /* 0x000fe4000f8e00ff */
[----:B------:R-:W-:Y:S01]  /*2a80*/  IMAD.U32 R88, RZ, RZ, UR6 ;  /* 0x00000006ff587e24 */ /* 0x000fe2000f8e00ff */
[----:B------:R-:W3:Y:S01]  /*2a90*/  LDG.E.U16 R16, desc[UR44][R16.64] ;  /* 0x0000002c10107981 */ /* 0x000ee2000c1e1500 */
[----:B------:R-:W-:Y:S02]  /*2aa0*/  IMAD.U32 R90, RZ, RZ, UR6 ;  /* 0x00000006ff5a7e24 */ /* 0x000fe4000f8e00ff */
[----:B------:R-:W-:Y:S01]  /*2ab0*/  IMAD.U32 R92, RZ, RZ, UR6 ;  /* 0x00000006ff5c7e24 */ /* 0x000fe2000f8e00ff */
[----:B------:R-:W3:Y:S01]  /*2ac0*/  LDG.E.U16 R14, desc[UR44][R14.64] ;  /* 0x0000002c0e0e7981 */ /* 0x000ee2000c1e1500 */
[----:B------:R-:W-:Y:S02]  /*2ad0*/  IMAD.U32 R94, RZ, RZ, UR6 ;  /* 0x00000006ff5e7e24 */ /* 0x000fe4000f8e00ff */
[----:B--2---:R-:W-:-:S04]  /*2ae0*/  IMAD.WIDE R18, R18, 0x2, R22 ;  /* 0x0000000212127825 */ /* 0x004fc800078e0216 */
[----:B------:R-:W-:Y:S02]  /*2af0*/  IMAD.U32 R22, RZ, RZ, UR6 ;  /* 0x00000006ff167e24 */ /* 0x000fe4000f8e00ff */
[----:B------:R-:W-:Y:S01]  /*2b00*/  IMAD.U32 R96, RZ, RZ, UR6 ;  /* 0x00000006ff607e24 */ /* 0x000fe2000f8e00ff */
[----:B------:R-:W2:Y:S01]  /*2b10*/  LDG.E.U16 R18, desc[UR44][R18.64] ;  /* 0x0000002c12127981 */ /* 0x000ea2000c1e1500 */
[----:B----4-:R-:W-:-:S04]  /*2b20*/  IMAD.WIDE R88, R88, 0x2, R8 ;  /* 0x0000000258587825 */ /* 0x010fc800078e0208 */
[----:B------:R-:W-:Y:S02]  /*2b30*/  IMAD.WIDE R22, R22, 0x2, R10 ;  /* 0x0000000216167825 */ /* 0x000fe400078e020a */
[----:B------:R-:W4:Y:S02]  /*2b40*/  LDG.E.U16 R88, desc[UR44][R88.64] ;  /* 0x0000002c58587981 */ /* 0x000f24000c1e1500 */
[----:B---3--:R-:W-:Y:S02]  /*2b50*/  IMAD.WIDE R20, R20, 0x2, R12 ;  /* 0x0000000214147825 */ /* 0x008fe400078e020c */
[----:B------:R-:W3:Y:S02]  /*2b60*/  LDL.LU.64 R12, [R1+0x150] ;  /* 0x00015000010c7983 */ /* 0x000ee40000300a00 */
[----:B------:R-:W-:Y:S02]  /*2b70*/  IMAD.WIDE R90, R90, 0x2, R2 ;  /* 0x000000025a5a7825 */ /* 0x000fe400078e0202 */
[----:B------:R-:W2:Y:S02]  /*2b80*/  LDL.LU.64 R10, [R1+0x148] ;  /* 0x00014800010a7983 */ /* 0x000ea40000300a00 */
[----:B------:R-:W-:-:S02]  /*2b90*/  IMAD.WIDE R92, R92, 0x2, R6 ;  /* 0x000000025c5c7825 */ /* 0x000fc400078e0206 */
[----:B------:R-:W4:Y:S02]  /*2ba0*/  LDL.LU.64 R8, [R1+0x140] ;  /* 0x0001400001087983 */ /* 0x000f240000300a00 */
[----:B------:R-:W-:Y:S02]  /*2bb0*/  IMAD.WIDE R94, R94, 0x2, R4 ;  /* 0x000000025e5e7825 */ /* 0x000fe400078e0204 */
[----:B------:R-:W2:Y:S04]  /*2bc0*/  LDL.LU R2, [R1+0x13c] ;  /* 0x00013c0001027983 */ /* 0x000ea80000300800 */
[----:B------:R-:W2:Y:S04]  /*2bd0*/  LDL.LU R6, [R1+0x138] ;  /* 0x0001380001067983 */ /* 0x000ea80000300800 */
[----:B------:R-:W2:Y:S01]  /*2be0*/  LDL.64 R4, [R1+0x90] ;  /* 0x0000900001047983 */ /* 0x000ea20000100a00 */
[----:B------:R-:W-:-:S02]  /*2bf0*/  IMAD.U32 R100, RZ, RZ, UR6 ;  /* 0x00000006ff647e24 */ /* 0x000fc4000f8e00ff */
[----:B------:R-:W-:Y:S01]  /*2c00*/  IMAD.WIDE R96, R96, 0x2, R124 ;  /* 0x0000000260607825 */ /* 0x000fe200078e027c */
[----:B------:R-:W2:Y:S03]  /*2c10*/  LDG.E.U16 R20, desc[UR44][R20.64] ;  /* 0x0000002c14147981 */ /* 0x000ea6000c1e1500 */
[----:B------:R-:W-:Y:S01]  /*2c20*/  IMAD.WIDE R100, R100, 0x2, R120 ;  /* 0x0000000264647825 */ /* 0x000fe200078e0278 */
[----:B------:R-:W2:Y:S03]  /*2c30*/  LDG.E.U16 R92, desc[UR44][R92.64] ;  /* 0x0000002c5c5c7981 */ /* 0x000ea6000c1e1500 */
[----:B------:R-:W-:Y:S01]  /*2c40*/  IMAD.U32 R98, RZ, RZ, UR6 ;  /* 0x00000006ff627e24 */ /* 0x000fe2000f8e00ff */
[----:B------:R-:W2:Y:S01]  /*2c50*/  LDG.E.U16 R96, desc[UR44][R96.64] ;  /* 0x0000002c60607981 */ /* 0x000ea2000c1e1500 */
[----:B------:R-:W-:-:S02]  /*2c60*/  IMAD.U32 R7, RZ, RZ, UR6 ;  /* 0x00000006ff077e24 */ /* 0x000fc4000f8e00ff */
[----:B------:R-:W-:Y:S01]  /*2c70*/  IMAD.WIDE R98, R98, 0x2, R122 ;  /* 0x0000000262627825 */ /* 0x000fe200078e027a */
[----:B------:R-:W2:Y:S04]  /*2c80*/  LDG.E.U16 R100, desc[UR44][R100.64] ;  /* 0x0000002c64647981 */ /* 0x000ea8000c1e1500 */
[----:B------:R-:W2:Y:S04]  /*2c90*/  LDG.E.U16 R22, desc[UR44][R22.64] ;  /* 0x0000002c16167981 */ /* 0x000ea8000c1e1500 */
[----:B------:R-:W2:Y:S04]  /*2ca0*/  LDG.E.U16 R90, desc[UR44][R90.64] ;  /* 0x0000002c5a5a7981 */ /* 0x000ea8000c1e1500 */
[----:B------:R-:W2:Y:S04]  /*2cb0*/  LDG.E.U16 R94, desc[UR44][R94.64] ;  /* 0x0000002c5e5e7981 */ /* 0x000ea8000c1e1500 */
[----:B------:R-:W2:Y:S04]  /*2cc0*/  LDG.E.U16 R98, desc[UR44][R98.64] ;  /* 0x0000002c62627981 */ /* 0x000ea8000c1e1500 */
[----:B---3--:R-:W3:Y:S04]  /*2cd0*/  LDG.E.U16 R12, desc[UR44][R12.64] ;  /* 0x0000002c0c0c7981 */ /* 0x008ee8000c1e1500 */
[----:B----4-:R-:W4:Y:S04]  /*2ce0*/  LDG.E.U16 R8, desc[UR44][R8.64] ;  /* 0x0000002c08087981 */ /* 0x010f28000c1e1500 */
[----:B--2---:R0:W2:Y:S02]  /*2cf0*/  LDG.E.U16 R9, desc[UR44][R10.64] ;  /* 0x0000002c0a097981 */ /* 0x0040a4000c1e1500 */
[----:B0-----:R-:W-:-:S06]  /*2d00*/  IMAD.WIDE R10, R7, 0x2, R4 ;  /* 0x00000002070a7825 */ /* 0x001fcc00078e0204 */
[----:B------:R-:W2:Y:S01]  /*2d10*/  LDG.E.U16 R10, desc[UR44][R10.64] ;  /* 0x0000002c0a0a7981 */ /* 0x000ea2000c1e1500 */
[----:B------:R-:W-:Y:S01]  /*2d20*/  BAR.SYNC.DEFER_BLOCKING 0x0 ;  /* 0x0000000000007b1d */ /* 0x000fe20000010000 */
[----:B------:R-:W-:-:S05]  /*2d30*/  LOP3.LUT R3, R2, 0x40, RZ, 0x3c, !PT ;  /* 0x0000004002037812 */ /* 0x000fca00078e3cff */
[----:B------:R-:W-:Y:S04]  /*2d40*/  STS.U16 [R2+UR47+0x10800], R16 ;  /* 0x0108001002007988 */ /* 0x000fe8000800042f */
[----:B------:R-:W-:Y:S04]  /*2d50*/  STS.U16 [R2+UR47+0x10c00], R20 ;  /* 0x010c001402007988 */ /* 0x000fe8000800042f */
[----:B------:R-:W-:Y:S04]  /*2d60*/  STS.U16 [R2+UR47+0x11000], R88 ;  /* 0x0110005802007988 */ /* 0x000fe8000800042f */
[----:B------:R-:W-:Y:S04]  /*2d70*/  STS.U16 [R2+UR47+0x11400], R92 ;  /* 0x0114005c02007988 */ /* 0x000fe8000800042f */
[----:B------:R-:W-:Y:S04]  /*2d80*/  STS.U16 [R2+UR47+0x11800], R96 ;  /* 0x0118006002007988 */ /* 0x000fe8000800042f */
[----:B------:R-:W-:Y:S01]  /*2d90*/  STS.U16 [R2+UR47+0x11c00], R100 ;  /* 0x011c006402007988 */ /* 0x000fe2000800042f */
[----:B------:R-:W-:-:S04]  /*2da0*/  USHF.L.U32 UR8, UR49, 0x8, URZ ;  /* 0x0000000831087899 */ /* 0x000fc8000800063f */
[----:B------:R-:W-:-:S04]  /*2db0*/  ULOP3.LUT UR8, UR8, 0xc00, URZ, 0xc0, !UPT ;  /* 0x00000c0008087892 */ /* 0x000fc8000f8ec03f */
[----:B------:R-:W-:-:S04]  /*2dc0*/  ULEA.HI UR8, UR47, UR8, URZ, 0x1c ;  /* 0x000000082f087291 */ /* 0x000fc8000f8fe03f */
[----:B------:R-:W-:Y:S01]  /*2dd0*/  ULOP3.LUT UR8, UR8, 0x3fff, URZ, 0xc0, !UPT ;  /* 0x00003fff08087892 */ /* 0x000fe2000f8ec03f */
[----:B------:R-:W-:-:S03]  /*2de0*/  UMOV UR9, 0x40000040 ;  /* 0x4000004000097882 */ /* 0x000fc60000000000 */
[----:B------:R-:W-:Y:S01]  /*2df0*/  UIADD3 UR12, UP0, UR8, 0x80, URZ ;  /* 0x00000080080c7890 */ /* 0x000fe2000ff1e03f */
[----:B---3--:R-:W-:Y:S04]  /*2e00*/  STS.U16 [R2+UR47+0x10400], R12 ;  /* 0x0104000c02007988 */ /* 0x008fe8000800042f */
[----:B----4-:R-:W-:Y:S04]  /*2e10*/  STS.U16 [R2+UR47+0x10000], R8 ;  /* 0x0100000802007988 */ /* 0x010fe8000800042f */
[----:B--2---:R-:W-:Y:S04]  /*2e20*/  STS.U16 [R3+UR47+0x10200], R9 ;  /* 0x0102000903007988 */ /* 0x004fe8000800042f */
[----:B------:R-:W-:Y:S04]  /*2e30*/  STS.U16 [R3+UR47+0x10600], R14 ;  /* 0x0106000e03007988 */ /* 0x000fe8000800042f */
[----:B------:R-:W-:Y:S04]  /*2e40*/  STS.U16 [R3+UR47+0x10a00], R18 ;  /* 0x010a001203007988 */ /* 0x000fe8000800042f */
[----:B------:R-:W-:Y:S04]  /*2e50*/  STS.U16 [R3+UR47+0x10e00], R22 ;  /* 0x010e001603007988 */ /* 0x000fe8000800042f */
[----:B------:R-:W-:Y:S04]  /*2e60*/  STS.U16 [R3+UR47+0x11200], R90 ;  /* 0x0112005a03007988 */ /* 0x000fe8000800042f */
[----:B------:R-:W-:Y:S04]  /*2e70*/  STS.U16 [R3+UR47+0x11600], R94 ;  /* 0x0116005e03007988 */ /* 0x000fe8000800042f */
[----:B------:R0:W-:Y:S04]  /*2e80*/  STS.U16 [R3+UR47+0x11a00], R98 ;  /* 0x011a006203007988 */ /* 0x0001e8000800042f */
[----:B------:R1:W-:Y:S01]  /*2e90*/  STS.U16 [R3+UR47+0x11e00], R10 ;  /* 0x011e000a03007988 */ /* 0x0003e2000800042f */
[----:B------:R2:W-:Y:S06]  /*2ea0*/  MEMBAR.ALL.CTA ;  /* 0x0000000000007992 */ /* 0x0005ec0000008000 */
[----:B--2---:R-:W2:Y:S02]  /*2eb0*/  FENCE.VIEW.ASYNC.S ;  /* 0x00000000000073c6 */ /* 0x004ea40000000000 */
[----:B--2---:R-:W-:Y:S06]  /*2ec0*/  BAR.SYNC.DEFER_BLOCKING 0x0 ;  /* 0x0000000000007b1d */ /* 0x004fec0000010000 */
[----:B0-----:R-:W-:-:S06]  /*2ed0*/  WARPGROUP.ARRIVE ;  /* 0x00000000000079c5 */ /* 0x001fcc0000000000 */
[----:B------:R-:W-:Y:S01]  /*2ee0*/  HGMMA.64x64x16.F32.BF16 R88, gdesc[UR8].tnspA, RZ, !UPT ;  /* 0x20e00000085879f0 */ /* 0x000fe2000c7018ff */
[----:B------:R-:W-:Y:S02]  /*2ef0*/  UMOV UR8, URZ ;  /* 0x0000003f00087c82 */ /* 0x000fe40008000000 */
[----:B------:R-:W-:-:S04]  /*2f00*/  UIADD3.X UR13, UR8, 0x40000040, URZ, UP0, !UPT ;  /* 0x40000040080d7890 */ /* 0x000fc800087fe43f */
[----:B------:R-:W-:-:S05]  /*2f10*/  UIADD3.64 UR24, UR12, 0x80, URZ ;  /* 0x000000800c187897 */ /* 0x000fca000fffe03f */
[----:B------:R-:W-:Y:S01]  /*2f20*/  HGMMA.64x64x16.F32.BF16 R88, gdesc[UR12].tnspA, R88 ;  /* 0x20e000000c5879f0 */ /* 0x000fe20008701858 */
[----:B------:R-:W-:-:S03]  /*2f30*/  UIADD3.64 UR28, UR12, 0x100, URZ ;  /* 0x000001000c1c7897 */ /* 0x000fc6000fffe03f */
[----:B------:R-:W-:Y:S01]  /*2f40*/  HGMMA.64x64x16.F32.BF16 R88, gdesc[UR24].tnspA, R88 ;  /* 0x20e00000185879f0 */ /* 0x000fe20008701858 */
[----:B------:R-:W-:-:S05]  /*2f50*/  UIADD3.64 UR32, UR12, 0x180, URZ ;  /* 0x000001800c207897 */ /* 0x000fca000fffe03f */
[----:B------:R-:W-:Y:S01]  /*2f60*/  HGMMA.64x64x16.F32.BF16 R88, gdesc[UR28].tnspA, R88 ;  /* 0x20e000001c5879f0 */ /* 0x000fe20008701858 */
[----:B------:R-:W-:Y:S04]  /*2f70*/  STL [R1+0x110], R2 ;  /* 0x0001100201007387 */ /* 0x000fe80000100800 */
[----:B------:R-:W2:Y:S01]  /*2f80*/  LDL.64 R4, [R1+0x80] ;  /* 0x0000800001047983 */ /* 0x000ea20000100a00 */
[----:B------:R-:W-:Y:S02]  /*2f90*/  UIADD3.64 UR36, UR12, 0x200, URZ ;  /* 0x000002000c247897 */ /* 0x000fe4000fffe03f */
[----:B------:R-:W-:Y:S01]  /*2fa0*/  UIADD3.64 UR40, UR12, 0x280, URZ ;  /* 0x000002800c287897 */ /* 0x000fe2000fffe03f */
[----:B-1----:R-:W0:Y:S01]  /*2fb0*/  S2R R3, SR_TID.X ;  /* 0x0000000000037919 */ /* 0x002e220000002100 */
[----:B------:R-:W-:Y:S01]  /*2fc0*/  UIADD3.64 UR16, UR12, 0x300, URZ ;  /* 0x000003000c107897 */ /* 0x000fe2000fffe03f */
[----:B------:R-:W3:Y:S01]  /*2fd0*/  LDL.64 R16, [R1+0x88] ;  /* 0x0000880001107983 */ /* 0x000ee20000100a00 */
[----:B------:R-:W-:Y:S04]  /*2fe0*/  HGMMA.64x64x16.F32.BF16 R88, gdesc[UR32].tnspA, R88 ;  /* 0x20e00000205879f0 */ /* 0x000fe80008701858 */
[----:B------:R-:W-:Y:S04]  /*2ff0*/  HGMMA.64x64x16.F32.BF16 R88, gdesc[UR36].tnspA, R88 ;  /* 0x20e00000245879f0 */ /* 0x000fe80008701858 */
[----:B------:R-:W-:Y:S01]  /*3000*/  HGMMA.64x64x16.F32.BF16 R88, gdesc[UR40].tnspA, R88 ;  /* 0x20e00000285879f0 */ /* 0x000fe20008701858 */
[----:B0-----:R-:W-:-:S05]  /*3010*/  IMAD.SHL.U32 R7, R3, 0x2, RZ ;  /* 0x0000000203077824 */ /* 0x001fca00078e00ff */
[----:B------:R-:W-:-:S04]  /*3020*/  LOP3.LUT R7, R7, 0x6, RZ, 0xc0, !PT ;  /* 0x0000000607077812 */ /* 0x000fc800078ec0ff */
[----:B------:R-:W-:Y:S01]  /*3030*/  IADD3 R7, P0, R7, UR7, RZ ;  /* 0x0000000707077c10 */ /* 0x000fe2000ff1e0ff */
[----:B------:R-:W-:Y:S03]  /*3040*/  HGMMA.64x64x16.F32.BF16 R88, gdesc[UR16].tnspA, R88, gsb0 ;  /* 0x20e00000105879f0 */ /* 0x000fe60008001858 */
[C---:B------:R-:W-:Y:S02]  /*3050*/  IADD3 R8, P4, R7.reuse, 0x8, RZ ;  /* 0x0000000807087810 */ /* 0x040fe40007f9e0ff */
[----:B------:R-:W-:Y:S02]  /*3060*/  IADD3 R9, P5, R7, 0x9, RZ ;  /* 0x0000000907097810 */ /* 0x000fe40007fbe0ff */
[----:B------:R-:W-:Y:S02]  /*3070*/  LOP3.LUT R3, R0, 0x8, RZ, 0xfc, !PT ;  /* 0x0000000800037812 */ /* 0x000fe400078efcff */
[-C--:B------:R-:W-:Y:S01]  /*3080*/  ISETP.GT.U32.AND P6, PT, R8, R0.reuse, PT ;  /* 0x000000000800720c */ /* 0x080fe20003fc4070 */
[----:B------:R-:W-:Y:S01]  /*3090*/  IMAD.X R8, RZ, RZ, UR4, P0 ;  /* 0x00000004ff087e24 */ /* 0x000fe200080e06ff */
[----:B------:R-:W-:-:S02]  /*30a0*/  ISETP.GT.U32.AND P1, PT, R9, R0, PT ;  /* 0x000000000900720c */ /* 0x000fc40003f24070 */
[-C--:B------:R-:W-:Y:S02]  /*30b0*/  ISETP.GT.U32.AND P0, PT, R9, R3.reuse, PT ;  /* 0x000000030900720c */ /* 0x080fe40003f04070 */
[CC--:B------:R-:W-:Y:S01]  /*30c0*/  ISETP.GE.U32.AND P2, PT, R7.reuse, R0.reuse, PT ;  /* 0x000000000700720c */ /* 0x0c0fe20003f46070 */
[--C-:B------:R-:W-:Y:S01]  /*30d0*/  IMAD.X R12, RZ, RZ, R8.reuse, P4 ;  /* 0x000000ffff0c7224 */ /* 0x100fe200020e0608 */
[C---:B------:R-:W-:Y:S02]  /*30e0*/  IADD3 R9, P3, R7.reuse, 0x10, RZ ;  /* 0x0000001007097810 */ /* 0x040fe40007f7e0ff */
[----:B------:R-:W-:Y:S02]  /*30f0*/  IADD3 R14, P4, R7, 0x11, RZ ;  /* 0x00000011070e7810 */ /* 0x000fe40007f9e0ff */
[----:B------:R-:W-:Y:S01]  /*3100*/  ISETP.GE.U32.AND.EX P2, PT, R8, RZ, PT, P2 ;  /* 0x000000ff0800720c */ /* 0x000fe20003f46120 */
[--C-:B------:R-:W-:Y:S01]  /*3110*/  IMAD.X R13, RZ, RZ, R8.reuse, P5 ;  /* 0x000000ffff0d7224 */ /* 0x100fe200028e0608 */
[C---:B------:R-:W-:Y:S01]  /*3120*/  ISETP.GT.U32.AND P5, PT, R9.reuse, R0, PT ;  /* 0x000000000900720c */ /* 0x040fe20003fa4070 */
[--C-:B------:R-:W-:Y:S01]  /*3130*/  IMAD.X R20, RZ, RZ, R8.reuse, P3 ;  /* 0x000000ffff147224 */ /* 0x100fe200018e0608 */
[-C--:B------:R-:W-:Y:S01]  /*3140*/  ISETP.GT.U32.AND P3, PT, R9, R3.reuse, PT ;  /* 0x000000030900720c */ /* 0x080fe20003f64070 */
[----:B------:R-:W-:Y:S01]  /*3150*/  IMAD.X R120, RZ, RZ, R8, P4 ;  /* 0x000000ffff787224 */ /* 0x000fe200020e0608 */
[----:B------:R-:W-:-:S04]  /*3160*/  ISETP.GT.U32.AND P4, PT, R7, R3, PT ;  /* 0x000000030700720c */ /* 0x000fc80003f84070 */
[----:B------:R-:W-:Y:S01]  /*3170*/  ISETP.GT.U32.AND.EX P4, PT, R8, RZ, PT, P4 ;  /* 0x000000ff0800720c */ /* 0x000fe20003f84140 */
[----:B------:R-:W-:-:S04]  /*3180*/  IMAD.U32 R18, RZ, RZ, UR5 ;  /* 0x00000005ff127e24 */ /* 0x000fc8000f8e00ff */
[----:B--2---:R-:W-:Y:S01]  /*3190*/  IMAD.WIDE R18, R18, 0x2, R4 ;  /* 0x0000000212127825 */ /* 0x004fe200078e0204 */
[----:B------:R-:W-:Y:S02]  /*31a0*/  ISETP.GT.U32.AND.EX P6, PT, R12, RZ, PT, P6 ;  /* 0x000000ff0c00720c */ /* 0x000fe40003fc4160 */
[C---:B------:R-:W-:Y:S02]  /*31b0*/  ISETP.GT.U32.AND.EX P1, PT, R13.reuse, RZ, PT, P1 ;  /* 0x000000ff0d00720c */ /* 0x040fe40003f24110 */
[----:B------:R-:W-:Y:S01]  /*31c0*/  ISETP.GT.U32.AND.EX P0, PT, R13, RZ, PT, P0 ;  /* 0x000000ff0d00720c */ /* 0x000fe20003f04100 */
[----:B------:R-:W2:Y:S01]  /*31d0*/  LDG.E.U16 R125, desc[UR44][R18.64] ;  /* 0x0000002c127d7981 */ /* 0x000ea2000c1e1500 */
[----:B------:R-:W-:Y:S02]  /*31e0*/  WARPGROUP.DEPBAR.LE gsb0, 0x0 ;  /* 0x00008000000079c5 */ /* 0x000fe40000010000 */
[----:B------:R-:W-:Y:S01]  /*31f0*/  FMUL R89, R89, UR20 ;  /* 0x0000001459597c20 */ /* 0x000fe20008400000 */
[----:B------:R-:W-:-:S04]  /*3200*/  FMUL R10, R90, UR20 ;  /* 0x000000145a0a7c20 */ /* 0x000fc80008400000 */
[----:B------:R-:W-:Y:S02]  /*3210*/  FSEL R9, R89, -INF , !P2 ;  /* 0xff80000059097808 */ /* 0x000fe40005000000 */
[----:B------:R-:W-:Y:S01]  /*3220*/  ISETP.GE.U32.AND P2, PT, R7, R3, PT ;  /* 0x000000030700720c */ /* 0x000fe20003f46070 */
[----:B------:R-:W-:-:S03]  /*3230*/  FMUL R11, R91, UR20 ;  /* 0x000000145b0b7c20 */ /* 0x000fc60008400000 */
[----:B------:R-:W-:Y:S02]  /*3240*/  ISETP.GE.U32.AND.EX P2, PT, R8, RZ, PT, P2 ;  /* 0x000000ff0800720c */ /* 0x000fe40003f46120 */
[----:B------:R-:W-:Y:S02]  /*3250*/  FSEL R10, R10, -INF , !P4 ;  /* 0xff8000000a0a7808 */ /* 0x000fe40006000000 */
[----:B------:R-:W-:-:S05]  /*3260*/  FSEL R11, R11, -INF , !P2 ;  /* 0xff8000000b0b7808 */ /* 0x000fca0005000000 */
[----:B------:R0:W-:Y:S04]  /*3270*/  STL.64 [R1+0x128], R10 ;  /* 0x0001280a01007387 */ /* 0x0001e80000100a00 */
[----:B------:R-:W4:Y:S01]  /*3280*/  LDL.64 R4, [R1+0x78] ;  /* 0x0000780001047983 */ /* 0x000f220000100a00 */
[----:B------:R-:W-:Y:S01]  /*3290*/  FMUL R12, R92, UR20 ;  /* 0x000000145c0c7c20 */ /* 0x000fe20008400000 */
[----:B------:R-:W-:Y:S02]  /*32a0*/  FMUL R93, R93, UR20 ;  /* 0x000000145d5d7c20 */ /* 0x000fe40008400000 */
[----:B------:R-:W2:Y:S01]  /*32b0*/  LDL.64 R122, [R1+0x68] ;  /* 0x00006800017a7983 */ /* 0x000ea20000100a00 */
[----:B------:R-:W-:Y:S02]  /*32c0*/  ISETP.GT.U32.AND P4, PT, R14, R0, PT ;  /* 0x000000000e00720c */ /* 0x000fe40003f84070 */
[----:B------:R-:W-:Y:S01]  /*32d0*/  FSEL R12, R12, -INF , !P6 ;  /* 0xff8000000c0c7808 */ /* 0x000fe20007000000 */
[----:B0-----:R-:W2:Y:S01]  /*32e0*/  LDL.64 R10, [R1+0x70] ;  /* 0x00007000010a7983 */ /* 0x001ea20000100a00 */
[----:B------:R-:W-:-:S02]  /*32f0*/  FSEL R13, R93, -INF , !P1 ;  /* 0xff8000005d0d7808 */ /* 0x000fc40004800000 */
[----:B------:R-:W-:Y:S02]  /*3300*/  ISETP.GT.U32.AND P2, PT, R14, R3, PT ;  /* 0x000000030e00720c */ /* 0x000fe40003f44070 */
[C---:B------:R-:W-:Y:S01]  /*3310*/  ISETP.GT.U32.AND.EX P4, PT, R120.reuse, RZ, PT, P4 ;  /* 0x000000ff7800720c */ /* 0x040fe20003f84140 */
[----:B------:R0:W-:Y:S01]  /*3320*/  STL.64 [R1+0x130], R12 ;  /* 0x0001300c01007387 */ /* 0x0001e20000100a00 */
[----:B------:R-:W-:-:S03]  /*3330*/  ISETP.GT.U32.AND.EX P2, PT, R120, RZ, PT, P2 ;  /* 0x000000ff7800720c */ /* 0x000fc60003f44120 */
[----:B------:R-:W2:Y:S01]  /*3340*/  LDL.64 R120, [R1+0x60] ;  /* 0x0000600001787983 */ /* 0x000ea20000100a00 */
[----:B------:R-:W-:Y:S01]  /*3350*/  IMAD.U32 R22, RZ, RZ, UR5 ;  /* 0x00000005ff167e24 */ /* 0x000fe2000f8e00ff */
[C---:B------:R-:W-:Y:S01]  /*3360*/  ISETP.GT.U32.AND P6, PT, R7.reuse, R0, PT ;  /* 0x000000000700720c */ /* 0x040fe20003fc4070 */
[----:B------:R-:W-:Y:S01]  /*3370*/  FMUL R15, R88, UR20 ;  /* 0x00000014580f7c20 */ /* 0x000fe20008400000 */
[----:B------:R-:W-:Y:S01]  /*3380*/  FMUL R14, R94, UR20 ;  /* 0x000000145e0e7c20 */ /* 0x000fe20008400000 */
[----:B---3--:R-:W-:Y:S01]  /*3390*/  IMAD.WIDE R22, R22, 0x2, R16 ;  /* 0x0000000216167825 */ /* 0x008fe200078e0210 */
[----:B------:R-:W-:Y:S02]  /*33a0*/  ISETP.GT.U32.AND.EX P6, PT, R8, RZ, PT, P6 ;  /* 0x000000ff0800720c */ /* 0x000fe40003fc4160 */
[----:B------:R-:W-:Y:S02]  /*33b0*/  IADD3 R16, P1, R7, 0x18, RZ ;  /* 0x0000001807107810 */ /* 0x000fe40007f3e0ff */
[----:B------:R-:W-:Y:S01]  /*33c0*/  FSEL R15, R15, -INF , !P6 ;  /* 0xff8000000f0f7808 */ /* 0x000fe20007000000 */
[----:B------:R-:W-:Y:S01]  /*33d0*/  FMUL R17, R95, UR20 ;  /* 0x000000145f117c20 */ /* 0x000fe20008400000 */
[----:B------:R-:W-:-:S02]  /*33e0*/  FSEL R14, R14, -INF , !P6 ;  /* 0xff8000000e0e7808 */ /* 0x000fc40007000000 */
[----:B------:R-:W-:Y:S01]  /*33f0*/  LOP3.LUT R6, R6, 0xfffffbff, RZ, 0xc0, !PT ;  /* 0xfffffbff06067812 */ /* 0x000fe200078ec0ff */
[----:B------:R-:W-:Y:S01]  /*3400*/  FMUL R89, R97, UR20 ;  /* 0x0000001461597c20 */ /* 0x000fe20008400000 */
[----:B------:R-:W-:Y:S01]  /*3410*/  ISETP.GT.U32.AND P6, PT, R16, R0, PT ;  /* 0x000000001000720c */ /* 0x000fe20003fc4070 */
[----:B------:R-:W-:Y:S01]  /*3420*/  FMUL R88, R98, UR20 ;  /* 0x0000001462587c20 */ /* 0x000fe20008400000 */
[----:B------:R-:W-:Y:S01]  /*3430*/  FSEL R17, R17, -INF , !P0 ;  /* 0xff80000011117808 */ /* 0x000fe20004000000 */
[----:B------:R1:W3:Y:S01]  /*3440*/  LDG.E.U16 R2, desc[UR44][R22.64] ;  /* 0x0000002c16027981 */ /* 0x0002e2000c1e1500 */
[----:B------:R-:W-:-:S09]  /*3450*/  ISETP.GT.U32.AND P0, PT, R16, R3, PT ;  /* 0x000000031000720c */ /* 0x000fd20003f04070 */
[----:B------:R-:W-:-:S04]  /*3460*/  @P6 LOP3.LUT R6, R6, 0x400, RZ, 0xfc, !PT ;  /* 0x0000040006066812 */ /* 0x000fc800078efcff */
[----:B------:R-:W-:Y:S02]  /*3470*/  LOP3.LUT R6, R6, 0xfffff7ff, RZ, 0xc0, !PT ;  /* 0xfffff7ff06067812 */ /* 0x000fe400078ec0ff */
[----:B------:R-:W-:Y:S02]  /*3480*/  ISETP.GT.U32.AND.EX P3, PT, R20, RZ, PT, P3 ;  /* 0x000000ff1400720c */ /* 0x000fe40003f64130 */
[----:B------:R-:W-:Y:S02]  /*3490*/  @P0 LOP3.LUT R6, R6, 0x800, RZ, 0xfc, !PT ;  /* 0x0000080006060812 */ /* 0x000fe400078efcff */
[----:B------:R-:W-:Y:S01]  /*34a0*/  ISETP.GT.U32.AND.EX P5, PT, R20, RZ, PT, P5 ;  /* 0x000000ff1400720c */ /* 0x000fe20003fa4150 */
[----:B------:R-:W-:Y:S01]  /*34b0*/  IMAD.U32 R20, RZ, RZ, UR5 ;  /* 0x00000005ff147e24 */ /* 0x000fe2000f8e00ff */
[----:B------:R-:W-:Y:S02]  /*34c0*/  IADD3 R21, P0, R7, 0x19, RZ ;  /* 0x0000001907157810 */ /* 0x000fe40007f1e0ff */
[----:B------:R-:W-:-:S02]  /*34d0*/  FSEL R89, R89, -INF , !P4 ;  /* 0xff80000059597808 */ /* 0x000fc40006000000 */
[----:B------:R-:W-:Y:S02]  /*34e0*/  FSEL R88, R88, -INF , !P3 ;  /* 0xff80000058587808 */ /* 0x000fe40005800000 */
[C---:B------:R-:W-:Y:S02]  /*34f0*/  ISETP.GT.U32.AND P4, PT, R21.reuse, R0, PT ;  /* 0x000000001500720c */ /* 0x040fe40003f84070 */
[----:B------:R-:W-:Y:S01]  /*3500*/  ISETP.GT.U32.AND P3, PT, R21, R3, PT ;  /* 0x000000031500720c */ /* 0x000fe20003f64070 */
[----:B-1----:R-:W-:Y:S02]  /*3510*/  IMAD.U32 R22, RZ, RZ, UR5 ;  /* 0x00000005ff167e24 */ /* 0x002fe4000f8e00ff */
[----:B------:R-:W-:Y:S02]  /*3520*/  IMAD.U32 R90, RZ, RZ, UR5 ;  /* 0x00000005ff5a7e24 */ /* 0x000fe4000f8e00ff */
[----:B----4-:R-:W-:Y:S02]  /*3530*/  IMAD.WIDE R20, R20, 0x2, R4 ;  /* 0x0000000214147825 */ /* 0x010fe400078e0204 */
[----:B------:R-:W4:Y:S04]  /*3540*/  LDL.64 R4, [R1+0x50] ;  /* 0x0000500001047983 */ /* 0x000f280000100a00 */
[----:B------:R1:W3:Y:S01]  /*3550*/  LDG.E.U16 R124, desc[UR44][R20.64] ;  /* 0x0000002c147c7981 */ /* 0x0002e2000c1e1500 */
[----:B--2---:R-:W-:-:S03]  /*3560*/  IMAD.WIDE R18, R90, 0x2, R10 ;  /* 0x000000025a127825 */ /* 0x004fc600078e020a */
[----:B------:R2:W-:Y:S04]  /*3570*/  STL [R1+0x118], R125 ;  /* 0x0001187d01007387 */ /* 0x0005e80000100800 */
[----:B------:R-:W2:Y:S01]  /*3580*/  LDL.64 R10, [R1+0x48] ;  /* 0x00004800010a7983 */ /* 0x000ea20000100a00 */
[----:B-1----:R-:W-:-:S03]  /*3590*/  IMAD.WIDE R20, R22, 0x2, R122 ;  /* 0x0000000216147825 */ /* 0x002fc600078e027a */
[----:B------:R1:W3:Y:S01]  /*35a0*/  LDG.E.U16 R123, desc[UR44][R18.64] ;  /* 0x0000002c127b7981 */ /* 0x0002e2000c1e1500 */
[----:B------:R-:W-:-:S03]  /*35b0*/  IMAD.U32 R22, RZ, RZ, UR5 ;  /* 0x00000005ff167e24 */ /* 0x000fc6000f8e00ff */
[----:B------:R-:W3:Y:S04]  /*35c0*/  LDG.E.U16 R122, desc[UR44][R20.64] ;  /* 0x0000002c147a7981 */ /* 0x000ee8000c1e1500 */
[----:B0-----:R-:W3:Y:S01]  /*35d0*/  LDL.64 R12, [R1+0x38] ;  /* 0x00003800010c7983 */ /* 0x001ee20000100a00 */
[----:B-1----:R-:W-:-:S03]  /*35e0*/  IMAD.WIDE R18, R22, 0x2, R120 ;  /* 0x0000000216127825 */ /* 0x002fc600078e0278 */
[----:B------:R-:W3:Y:S04]  /*35f0*/  LDL.64 R22, [R1+0x40] ;  /* 0x0000400001167983 */ /* 0x000ee80000100a00 */
[----:B------:R-:W3:Y:S01]  /*3600*/  LDL.64 R20, [R1+0x58] ;  /* 0x0000580001147983 */ /* 0x000ee20000100a00 */
[----:B------:R-:W-:-:S03]  /*3610*/  IMAD.U32 R92, RZ, RZ, UR5 ;  /* 0x00000005ff5c7e24 */ /* 0x000fc6000f8e00ff */
[----:B------:R0:W3:Y:S01]  /*3620*/  LDG.E.U16 R121, desc[UR44][R18.64] ;  /* 0x0000002c12797981 */ /* 0x0000e2000c1e1500 */
[----:B------:R-:W-:Y:S02]  /*3630*/  IMAD.U32 R90, RZ, RZ, UR5 ;  /* 0x00000005ff5a7e24 */ /* 0x000fe4000f8e00ff */
[----:B0-----:R-:W-:Y:S02]  /*3640*/  IMAD.U32 R18, RZ, RZ, UR5 ;  /* 0x00000005ff127e24 */ /* 0x001fe4000f8e00ff */
[----:B----4-:R-:W-:-:S04]  /*3650*/  IMAD.WIDE R90, R90, 0x2, R4 ;  /* 0x000000025a5a7825 */ /* 0x010fc800078e0204 */
[----:B--2---:R-:W-:Y:S01]  /*3660*/  IMAD.WIDE R18, R18, 0x2, R10 ;  /* 0x0000000212127825 */ /* 0x004fe200078e020a */
[----:B---3--:R0:W-:Y:S04]  /*3670*/  STL [R1+0x114], R122 ;  /* 0x0001147a01007387 */ /* 0x0081e80000100800 */
[----:B------:R-:W2:Y:S04]  /*3680*/  LDL.64 R4, [R1+0x28] ;  /* 0x0000280001047983 */ /* 0x000ea80000100a00 */
[----:B------:R-:W3:Y:S01]  /*3690*/  LDL.64 R10, [R1+0x18] ;  /* 0x00001800010a7983 */ /* 0x000ee20000100a00 */
[----:B------:R-:W-:-:S04]  /*36a0*/  IMAD.WIDE R92, R92, 0x2, R20 ;  /* 0x000000025c5c7825 */ /* 0x000fc800078e0214 */
[----:B------:R-:W-:Y:S01]  /*36b0*/  IMAD.U32 R20, RZ, RZ, UR5 ;  /* 0x00000005ff147e24 */ /* 0x000fe2000f8e00ff */
[----:B------:R-:W4:Y:S03]  /*36c0*/  LDG.E.U16 R120, desc[UR44][R92.64] ;  /* 0x0000002c5c787981 */ /* 0x000f26000c1e1500 */
[----:B------:R-:W-:-:S04]  /*36d0*/  IMAD.WIDE R20, R20, 0x2, R22 ;  /* 0x0000000214147825 */ /* 0x000fc800078e0216 */
[----:B------:R-:W-:Y:S01]  /*36e0*/  IMAD.U32 R22, RZ, RZ, UR5 ;  /* 0x00000005ff167e24 */ /* 0x000fe2000f8e00ff */
[----:B------:R-:W4:Y:S03]  /*36f0*/  LDG.E.U16 R94, desc[UR44][R20.64] ;  /* 0x0000002c145e7981 */ /* 0x000f26000c1e1500 */
[----:B------:R-:W-:Y:S01]  /*3700*/  IMAD.WIDE R22, R22, 0x2, R12 ;  /* 0x0000000216167825 */ /* 0x000fe200078e020c */
[----:B------:R-:W4:Y:S04]  /*3710*/  LDG.E.U16 R93, desc[UR44][R18.64] ;  /* 0x0000002c125d7981 */ /* 0x000f28000c1e1500 */
[----:B------:R-:W4:Y:S04]  /*3720*/  LDL.LU.64 R12, [R1+0x130] ;  /* 0x00013000010c7983 */ /* 0x000f280000300a00 */
[----:B------:R1:W-:Y:S04]  /*3730*/  STL [R1], R2 ;  /* 0x0000000201007387 */ /* 0x0003e80000100800 */
[----:B------:R-:W2:Y:S04]  /*3740*/  LDL.64 R18, [R1+0x30] ;  /* 0x0000300001127983 */ /* 0x000ea80000100a00 */
[----:B------:R-:W4:Y:S04]  /*3750*/  LDG.E.U16 R95, desc[UR44][R22.64] ;  /* 0x0000002c165f7981 */ /* 0x000f28000c1e1500 */
[----:B------:R0:W4:Y:S04]  /*3760*/  LDG.E.U16 R92, desc[UR44][R90.64] ;  /* 0x0000002c5a5c7981 */ /* 0x000128000c1e1500 */
[----:B------:R-:W3:Y:S01]  /*3770*/  LDL.64 R22, [R1+0x20] ;  /* 0x0000200001167983 */ /* 0x000ee20000100a00 */
[----:B0-----:R-:W-:-:S02]  /*3780*/  IMAD.U32 R90, RZ, RZ, UR5 ;  /* 0x00000005ff5a7e24 */ /* 0x001fc4000f8e00ff */
[----:B------:R-:W-:Y:S02]  /*3790*/  IMAD.U32 R20, RZ, RZ, UR5 ;  /* 0x00000005ff147e24 */ /* 0x000fe4000f8e00ff */
[----:B------:R-:W-:Y:S01]  /*37a0*/  FMUL R96, R96, UR20 ;  /* 0x0000001460607c20 */ /* 0x000fe20008400000 */
[----:B------:R-:W-:-:S04]  /*37b0*/  LOP3.LUT R6, R6, 0xfffffdff, RZ, 0xc0, !PT ;  /* 0xfffffdff06067812 */ /* 0x000fc800078ec0ff */
[----:B------:R-:W-:Y:S01]  /*37c0*/  FSEL R16, R96, -INF , !P5 ;  /* 0xff80000060107808 */ /* 0x000fe20006800000 */
[----:B------:R-:W-:Y:S01]  /*37d0*/  FMUL R96, R99, UR20 ;  /* 0x0000001463607c20 */ /* 0x000fe20008400000 */
[----:B------:R-:W-:Y:S02]  /*37e0*/  LOP3.LUT R125, R7, 0x39, RZ, 0xfc, !PT ;  /* 0x00000039077d7812 */ /* 0x000fe400078efcff */
[----:B------:R-:W-:Y:S02]  /*37f0*/  @P4 LOP3.LUT R6, R6, 0x200, RZ, 0xfc, !PT ;  /* 0x0000020006064812 */ /* 0x000fe400078efcff */
[----:B------:R-:W-:Y:S02]  /*3800*/  FSEL R96, R96, -INF , !P2 ;  /* 0xff80000060607808 */ /* 0x000fe40005000000 */
[----:B------:R-:W-:Y:S02]  /*3810*/  ISETP.GT.U32.AND P2, PT, R125, R3, PT ;  /* 0x000000037d00720c */ /* 0x000fe40003f44070 */
[----:B------:R-:W-:Y:S01]  /*3820*/  LOP3.LUT R6, R6, 0xfffffffd, RZ, 0xc0, !PT ;  /* 0xfffffffd06067812 */ /* 0x000fe200078ec0ff */
[----:B--2---:R-:W-:-:S04]  /*3830*/  IMAD.WIDE R90, R90, 0x2, R18 ;  /* 0x000000025a5a7825 */ /* 0x004fc800078e0212 */
[----:B------:R-:W-:Y:S02]  /*3840*/  IMAD.U32 R18, RZ, RZ, UR5 ;  /* 0x00000005ff127e24 */ /* 0x000fe4000f8e00ff */
[----:B---3--:R-:W-:Y:S01]  /*3850*/  IMAD.WIDE R20, R20, 0x2, R22 ;  /* 0x0000000214147825 */ /* 0x008fe200078e0216 */
[----:B------:R-:W-:Y:S01]  /*3860*/  @P3 LOP3.LUT R6, R6, 0x2, RZ, 0xfc, !PT ;  /* 0x0000000206063812 */ /* 0x000fe200078efcff */
[----:B------:R-:W2:Y:S02]  /*3870*/  LDG.E.U16 R90, desc[UR44][R90.64] ;  /* 0x0000002c5a5a7981 */ /* 0x000ea4000c1e1500 */
[----:B------:R-:W-:Y:S02]  /*3880*/  IMAD.WIDE R18, R18, 0x2, R4 ;  /* 0x0000000212127825 */ /* 0x000fe400078e0204 */
[----:B------:R-:W3:Y:S02]  /*3890*/  LDL.64 R4, [R1+0x10] ;  /* 0x0000100001047983 */ /* 0x000ee40000100a00 */
[----:B------:R-:W-:Y:S01]  /*38a0*/  IMAD.U32 R22, RZ, RZ, UR5 ;  /* 0x00000005ff167e24 */ /* 0x000fe2000f8e00ff */
[C---:B------:R-:W-:Y:S01]  /*38b0*/  LOP3.LUT R122, R7.reuse, 0x38, RZ, 0xfc, !PT ;  /* 0x00000038077a7812 */ /* 0x040fe200078efcff */
[----:B------:R-:W-:Y:S01]  /*38c0*/  IMAD.X R97, RZ, RZ, R8, P1 ;  /* 0x000000ffff617224 */ /* 0x000fe200008e0608 */
[----:B-1----:R-:W-:Y:S01]  /*38d0*/  LOP3.LUT R2, R7, 0x31, RZ, 0xfc, !PT ;  /* 0x0000003107027812 */ /* 0x002fe200078efcff */
[----:B------:R-:W-:Y:S01]  /*38e0*/  IMAD.WIDE R22, R22, 0x2, R10 ;  /* 0x0000000216167825 */ /* 0x000fe200078e020a */
[----:B------:R-:W-:Y:S01]  /*38f0*/  LOP3.LUT R6, R6, 0xfffffeff, RZ, 0xc0, !PT ;  /* 0xfffffeff06067812 */ /* 0x000fe200078ec0ff */
[----:B------:R-:W4:Y:S03]  /*3900*/  LDL.LU.64 R10, [R1+0x128] ;  /* 0x00012800010a7983 */ /* 0x000f260000300a00 */
[----:B------:R-:W-:Y:S01]  /*3910*/  @P2 LOP3.LUT R6, R6, 0x100, RZ, 0xfc, !PT ;  /* 0x0000010006062812 */ /* 0x000fe200078efcff */
[----:B------:R0:W2:Y:S01]  /*3920*/  LDG.E.U16 R20, desc[UR44][R20.64] ;  /* 0x0000002c14147981 */ /* 0x0000a2000c1e1500 */
[----:B------:R-:W-:-:S02]  /*3930*/  ISETP.GT.U32.AND P2, PT, R122, R3, PT ;  /* 0x000000037a00720c */ /* 0x000fc40003f44070 */
[----:B------:R-:W-:Y:S01]  /*3940*/  ISETP.GT.U32.AND P1, PT, R2, R3, PT ;  /* 0x000000030200720c */ /* 0x000fe20003f24070 */
[----:B------:R1:W2:Y:S01]  /*3950*/  LDG.E.U16 R91, desc[UR44][R18.64] ;  /* 0x0000002c125b7981 */ /* 0x0002a2000c1e1500 */
[----:B------:R-:W-:-:S03]  /*3960*/  LOP3.LUT R6, R6, 0xffffff7f, RZ, 0xc0, !PT ;  /* 0xffffff7f06067812 */ /* 0x000fc600078ec0ff */
[----:B------:R1:W2:Y:S01]  /*3970*/  LDG.E.U16 R22, desc[UR44][R22.64] ;  /* 0x0000002c16167981 */ /* 0x0002a2000c1e1500 */
[----:B0-----:R-:W-:-:S05]  /*3980*/  LOP3.LUT R21, R7, 0x30, RZ, 0xfc, !PT ;  /* 0x0000003007157812 */ /* 0x001fca00078efcff */
[----:B------:R-:W-:Y:S02]  /*3990*/  @P2 LOP3.LUT R6, R6, 0x80, RZ, 0xfc, !PT ;  /* 0x0000008006062812 */ /* 0x000fe400078efcff */
[----:B------:R-:W-:Y:S02]  /*39a0*/  ISETP.GT.U32.AND P2, PT, R21, R3, PT ;  /* 0x000000031500720c */ /* 0x000fe40003f44070 */
[----:B------:R-:W-:-:S04]  /*39b0*/  LOP3.LUT R6, R6, 0xffffffef, RZ, 0xc0, !PT ;  /* 0xffffffef06067812 */ /* 0x000fc800078ec0ff */
[----:B------:R-:W-:Y:S01]  /*39c0*/  @P1 LOP3.LUT R6, R6, 0x10, RZ, 0xfc, !PT ;  /* 0x0000001006061812 */ /* 0x000fe200078efcff */
[----:B-1----:R-:W-:-:S03]  /*39d0*/  IMAD.U32 R18, RZ, RZ, UR5 ;  /* 0x00000005ff127e24 */ /* 0x002fc6000f8e00ff */
[----:B------:R-:W-:Y:S02]  /*39e0*/  LOP3.LUT R6, R6, 0xfffffff7, RZ, 0xc0, !PT ;  /* 0xfffffff706067812 */ /* 0x000fe400078ec0ff */
[----:B------:R-:W-:Y:S02]  /*39f0*/  ISETP.GT.U32.AND P1, PT, R21, R0, PT ;  /* 0x000000001500720c */ /* 0x000fe40003f24070 */
[----:B------:R-:W-:Y:S02]  /*3a00*/  @P2 LOP3.LUT R6, R6, 0x8, RZ, 0xfc, !PT ;  /* 0x0000000806062812 */ /* 0x000fe400078efcff */
[C---:B------:R-:W-:Y:S02]  /*3a10*/  LOP3.LUT R23, R7.reuse, 0x29, RZ, 0xfc, !PT ;  /* 0x0000002907177812 */ /* 0x040fe400078efcff */
[----:B------:R-:W-:Y:S02]  /*3a20*/  LOP3.LUT R21, R0, 0x8, RZ, 0xfc, !PT ;  /* 0x0000000800157812 */ /* 0x000fe400078efcff */
[----:B------:R-:W-:-:S02]  /*3a30*/  LOP3.LUT R3, R7, 0x21, RZ, 0xfc, !PT ;  /* 0x0000002107037812 */ /* 0x000fc400078efcff */
[-C--:B------:R-:W-:Y:S02]  /*3a40*/  ISETP.GT.U32.AND P2, PT, R23, R21.reuse, PT ;  /* 0x000000151700720c */ /* 0x080fe40003f44070 */
[----:B------:R-:W-:Y:S02]  /*3a50*/  ISETP.GT.U32.AND P5, PT, R3, R21, PT ;  /* 0x000000150300720c */ /* 0x000fe40003fa4070 */
[----:B------:R-:W-:Y:S01]  /*3a60*/  ISETP.GT.U32.AND P3, PT, R23, R0, PT ;  /* 0x000000001700720c */ /* 0x000fe20003f64070 */
[----:B------:R-:W-:Y:S01]  /*3a70*/  FMUL R23, R103, UR20 ;  /* 0x0000001467177c20 */ /* 0x000fe20008400000 */
[----:B------:R-:W-:Y:S01]  /*3a80*/  FMUL R98, R106, UR20 ;  /* 0x000000146a627c20 */ /* 0x000fe20008400000 */
[----:B------:R-:W-:Y:S01]  /*3a90*/  FMUL R106, R114, UR20 ;  /* 0x00000014726a7c20 */ /* 0x000fe20008400000 */
[----:B------:R-:W-:Y:S01]  /*3aa0*/  FMUL R99, R107, UR20 ;  /* 0x000000146b637c20 */ /* 0x000fe20008400000 */
[----:B------:R-:W-:Y:S01]  /*3ab0*/  FMUL R103, R111, UR20 ;  /* 0x000000146f677c20 */ /* 0x000fe20008400000 */
[----:B------:R-:W-:-:S02]  /*3ac0*/  ISETP.GT.U32.AND.EX P5, PT, R8, RZ, PT, P5 ;  /* 0x000000ff0800720c */ /* 0x000fc40003fa4150 */
[----:B------:R-:W-:Y:S02]  /*3ad0*/  ISETP.GT.U32.AND.EX P2, PT, R8, RZ, PT, P2 ;  /* 0x000000ff0800720c */ /* 0x000fe40003f44120 */
[----:B------:R-:W-:Y:S02]  /*3ae0*/  FSEL R99, R99, -INF , !P5 ;  /* 0xff80000063637808 */ /* 0x000fe40006800000 */
[----:B------:R-:W-:Y:S02]  /*3af0*/  FSEL R103, R103, -INF , !P2 ;  /* 0xff80000067677808 */ /* 0x000fe40005000000 */
[C---:B------:R-:W-:Y:S02]  /*3b00*/  LOP3.LUT P5, RZ, R6.reuse, 0x400, RZ, 0xc0, !PT ;  /* 0x0000040006ff7812 */ /* 0x040fe400078ac0ff */
[----:B------:R-:W-:Y:S01]  /*3b10*/  LOP3.LUT P2, RZ, R6, 0x80, RZ, 0xc0, !PT ;  /* 0x0000008006ff7812 */ /* 0x000fe2000784c0ff */
[----:B------:R-:W-:Y:S01]  /*3b20*/  FMUL R107, R115, UR20 ;  /* 0x00000014736b7c20 */ /* 0x000fe20008400000 */
[----:B------:R-:W-:Y:S01]  /*3b30*/  FMUL R111, R119, UR20 ;  /* 0x00000014776f7c20 */ /* 0x000fe20008400000 */
[----:B---3--:R-:W-:Y:S01]  /*3b40*/  IMAD.WIDE R18, R18, 0x2, R4 ;  /* 0x0000000212127825 */ /* 0x008fe200078e0204 */
[----:B------:R-:W-:-:S02]  /*3b50*/  LOP3.LUT R5, R7, 0x28, RZ, 0xfc, !PT ;  /* 0x0000002807057812 */ /* 0x000fc400078efcff */
[----:B------:R-:W-:Y:S01]  /*3b60*/  LOP3.LUT R4, R7, 0x20, RZ, 0xfc, !PT ;  /* 0x0000002007047812 */ /* 0x000fe200078efcff */
[----:B------:R-:W-:Y:S01]  /*3b70*/  IMAD.X R7, RZ, RZ, R8, P0 ;  /* 0x000000ffff077224 */ /* 0x000fe200000e0608 */
[----:B------:R-:W-:Y:S01]  /*3b80*/  LOP3.LUT P0, RZ, R6, 0x800, RZ, 0xc0, !PT ;  /* 0x0000080006ff7812 */ /* 0x000fe2000780c0ff */
[----:B------:R0:W3:Y:S01]  /*3b90*/  LDG.E.U16 R18, desc[UR44][R18.64] ;  /* 0x0000002c12127981 */ /* 0x0000e2000c1e1500 */
[-C--:B------:R-:W-:Y:S02]  /*3ba0*/  ISETP.GT.U32.AND P4, PT, R5, R21.reuse, PT ;  /* 0x000000150500720c */ /* 0x080fe40003f84070 */
[----:B------:R-:W-:Y:S01]  /*3bb0*/  ISETP.GT.U32.AND P6, PT, R4, R21, PT ;  /* 0x000000150400720c */ /* 0x000fe20003fc4070 */
[----:B------:R-:W-:Y:S01]  /*3bc0*/  FMUL R21, R102, UR20 ;  /* 0x0000001466157c20 */ /* 0x000fe20008400000 */
[----:B------:R-:W-:-:S04]  /*3bd0*/  ISETP.GT.U32.AND.EX P0, PT, R97, RZ, PT, P0 ;  /* 0x000000ff6100720c */ /* 0x000fc80003f04100 */
[----:B------:R-:W-:Y:S02]  /*3be0*/  FSEL R21, R21, -INF , !P0 ;  /* 0xff80000015157808 */ /* 0x000fe40004000000 */
[----:B------:R-:W-:-:S04]  /*3bf0*/  LOP3.LUT P0, RZ, R6, 0x2, RZ, 0xc0, !PT ;  /* 0x0000000206ff7812 */ /* 0x000fc8000780c0ff */
[----:B------:R-:W-:Y:S02]  /*3c00*/  ISETP.GT.U32.AND.EX P0, PT, R7, RZ, PT, P0 ;  /* 0x000000ff0700720c */ /* 0x000fe40003f04100 */
[----:B------:R-:W-:Y:S02]  /*3c10*/  ISETP.GT.U32.AND.EX P6, PT, R8, RZ, PT, P6 ;  /* 0x000000ff0800720c */ /* 0x000fe40003fc4160 */
[----:B------:R-:W-:Y:S02]  /*3c20*/  FSEL R23, R23, -INF , !P0 ;  /* 0xff80000017177808 */ /* 0x000fe40004000000 */
[----:B------:R-:W-:Y:S01]  /*3c30*/  LOP3.LUT P0, RZ, R6, 0x8, RZ, 0xc0, !PT ;  /* 0x0000000806ff7812 */ /* 0x000fe2000780c0ff */
[----:B------:R-:W-:Y:S01]  /*3c40*/  FMUL R102, R110, UR20 ;  /* 0x000000146e667c20 */ /* 0x000fe20008400000 */
[----:B------:R-:W-:Y:S02]  /*3c50*/  FSEL R98, R98, -INF , !P6 ;  /* 0xff80000062627808 */ /* 0x000fe40007000000 */
[----:B------:R-:W-:-:S02]  /*3c60*/  ISETP.GT.U32.AND.EX P0, PT, R8, RZ, PT, P0 ;  /* 0x000000ff0800720c */ /* 0x000fc40003f04100 */
[----:B------:R-:W-:Y:S02]  /*3c70*/  LOP3.LUT P6, RZ, R6, 0x10, RZ, 0xc0, !PT ;  /* 0x0000001006ff7812 */ /* 0x000fe400078cc0ff */
[----:B------:R-:W-:Y:S02]  /*3c80*/  ISETP.GT.U32.AND.EX P4, PT, R8, RZ, PT, P4 ;  /* 0x000000ff0800720c */ /* 0x000fe40003f84140 */
[----:B------:R-:W-:Y:S02]  /*3c90*/  FSEL R106, R106, -INF , !P0 ;  /* 0xff8000006a6a7808 */ /* 0x000fe40004000000 */
[----:B------:R-:W-:Y:S02]  /*3ca0*/  FSEL R102, R102, -INF , !P4 ;  /* 0xff80000066667808 */ /* 0x000fe40006000000 */
[----:B------:R-:W-:Y:S02]  /*3cb0*/  ISETP.GT.U32.AND.EX P0, PT, R8, RZ, PT, P6 ;  /* 0x000000ff0800720c */ /* 0x000fe40003f04160 */
[----:B------:R-:W-:-:S02]  /*3cc0*/  LOP3.LUT P4, RZ, R6, 0x100, RZ, 0xc0, !PT ;  /* 0x0000010006ff7812 */ /* 0x000fc4000788c0ff */
[----:B------:R-:W-:Y:S02]  /*3cd0*/  LOP3.LUT P6, RZ, R6, 0x200, RZ, 0xc0, !PT ;  /* 0x0000020006ff7812 */ /* 0x000fe400078cc0ff */
[----:B----4-:R-:W-:-:S04]  /*3ce0*/  FMNMX R6, R10, R11, !PT ;  /* 0x0000000b0a067209 */ /* 0x010fc80007800000 */
[----:B------:R-:W-:-:S04]  /*3cf0*/  FMNMX R6, R14, R6, !PT ;  /* 0x000000060e067209 */ /* 0x000fc80007800000 */
[----:B------:R-:W-:-:S04]  /*3d00*/  FMNMX R6, R17, R6, !PT ;  /* 0x0000000611067209 */ /* 0x000fc80007800000 */
[----:B------:R-:W-:-:S04]  /*3d10*/  FMNMX R6, R88, R6, !PT ;  /* 0x0000000658067209 */ /* 0x000fc80007800000 */
[----:B------:R-:W-:-:S04]  /*3d20*/  FMNMX R6, R96, R6, !PT ;  /* 0x0000000660067209 */ /* 0x000fc80007800000 */
[----:B------:R-:W-:-:S04]  /*3d30*/  FMNMX R6, R21, R6, !PT ;  /* 0x0000000615067209 */ /* 0x000fc80007800000 */
[----:B------:R-:W-:-:S04]  /*3d40*/  FMNMX R6, R23, R6, !PT ;  /* 0x0000000617067209 */ /* 0x000fc80007800000 */
[----:B------:R-:W-:-:S04]  /*3d50*/  FMNMX R6, R98, R6, !PT ;  /* 0x0000000662067209 */ /* 0x000fc80007800000 */
[----:B------:R-:W-:-:S04]  /*3d60*/  FMNMX R6, R99, R6, !PT ;  /* 0x0000000663067209 */ /* 0x000fc80007800000 */
[----:B------:R-:W-:Y:S01]  /*3d70*/  FMNMX R6, R102, R6, !PT ;  /* 0x0000000666067209 */ /* 0x000fe20007800000 */
[----:B------:R-:W-:Y:S01]  /*3d80*/  FMUL R110, R118, UR20 ;  /* 0x00000014766e7c20 */ /* 0x000fe20008400000 */
[----:B------:R-:W-:Y:S02]  /*3d90*/  FSEL R107, R107, -INF , !P0 ;  /* 0xff8000006b6b7808 */ /* 0x000fe40004000000 */
[----:B------:R-:W-:Y:S02]  /*3da0*/  FMNMX R6, R103, R6, !PT ;  /* 0x0000000667067209 */ /* 0x000fe40007800000 */
[----:B------:R-:W-:Y:S02]  /*3db0*/  ISETP.GT.U32.AND.EX P0, PT, R8, RZ, PT, P2 ;  /* 0x000000ff0800720c */ /* 0x000fe40003f04120 */
[----:B------:R-:W-:Y:S02]  /*3dc0*/  FMNMX R6, R106, R6, !PT ;  /* 0x000000066a067209 */ /* 0x000fe40007800000 */
[----:B------:R-:W-:-:S02]  /*3dd0*/  FSEL R110, R110, -INF , !P0 ;  /* 0xff8000006e6e7808 */ /* 0x000fc40004000000 */
[----:B------:R-:W-:Y:S02]  /*3de0*/  ISETP.GT.U32.AND.EX P0, PT, R8, RZ, PT, P4 ;  /* 0x000000ff0800720c */ /* 0x000fe40003f04140 */
[----:B------:R-:W-:Y:S02]  /*3df0*/  FMNMX R6, R107, R6, !PT ;  /* 0x000000066b067209 */ /* 0x000fe40007800000 */
[----:B------:R-:W-:Y:S02]  /*3e00*/  FSEL R111, R111, -INF , !P0 ;  /* 0xff8000006f6f7808 */ /* 0x000fe40004000000 */
[----:B------:R-:W-:-:S04]  /*3e10*/  FMNMX R6, R110, R6, !PT ;  /* 0x000000066e067209 */ /* 0x000fc80007800000 */
[----:B------:R-:W-:-:S05]  /*3e20*/  FMNMX R6, R111, R6, !PT ;  /* 0x000000066f067209 */ /* 0x000fca0007800000 */
[----:B0-----:R-:W0:Y:S01]  /*3e30*/  SHFL.BFLY PT, R19, R6, 0x2, 0x1f ;  /* 0x0c401f0006137f89 */ /* 0x001e2200000e0000 */
[----:B------:R-:W-:Y:S01]  /*3e40*/  ISETP.GT.U32.AND.EX P0, PT, R97, RZ, PT, P5 ;  /* 0x000000ff6100720c */ /* 0x000fe20003f04150 */
[----:B------:R-:W-:Y:S01]  /*3e50*/  FMUL R97, R101, UR20 ;  /* 0x0000001465617c20 */ /* 0x000fe20008400000 */
[----:B------:R-:W-:-:S04]  /*3e60*/  ISETP.GT.U32.AND.EX P2, PT, R7, RZ, PT, P6 ;  /* 0x000000ff0700720c */ /* 0x000fc80003f44160 */
[----:B------:R-:W-:Y:S02]  /*3e70*/  FSEL R97, R97, -INF , !P2 ;  /* 0xff80000061617808 */ /* 0x000fe40005000000 */
[----:B------:R-:W-:Y:S02]  /*3e80*/  ISETP.GT.U32.AND P2, PT, R5, R0, PT ;  /* 0x000000000500720c */ /* 0x000fe40003f44070 */
[----:B0-----:R-:W-:Y:S01]  /*3e90*/  FMNMX R6, R6, R19, !PT ;  /* 0x0000001306067209 */ /* 0x001fe20007800000 */
[----:B------:R-:W-:Y:S01]  /*3ea0*/  FMUL R19, R100, UR20 ;  /* 0x0000001464137c20 */ /* 0x000fe20008400000 */
[----:B------:R-:W-:-:S04]  /*3eb0*/  FMUL R100, R104, UR20 ;  /* 0x0000001468647c20 */ /* 0x000fc80008400000 */
[----:B------:R-:W-:Y:S02]  /*3ec0*/  FSEL R19, R19, -INF , !P0 ;  /* 0xff80000013137808 */ /* 0x000fe40004000000 */
[----:B------:R-:W-:Y:S02]  /*3ed0*/  ISETP.GT.U32.AND P0, PT, R4, R0, PT ;  /* 0x000000000400720c */ /* 0x000fe40003f04070 */
[----:B------:R-:W4:Y:S02]  /*3ee0*/  LDL.LU R4, [R1+0x124] ;  /* 0x0001240001047983 */ /* 0x000f240000300800 */
[----:B------:R-:W-:Y:S02]  /*3ef0*/  ISETP.GT.U32.AND.EX P0, PT, R8, RZ, PT, P0 ;  /* 0x000000ff0800720c */ /* 0x000fe40003f04100 */
[----:B------:R-:W2:Y:S02]  /*3f00*/  LDL.LU R5, [R1+0x120] ;  /* 0x0001200001057983 */ /* 0x000ea40000300800 */
[----:B------:R-:W-:-:S02]  /*3f10*/  FSEL R100, R100, -INF , !P0 ;  /* 0xff80000064647808 */ /* 0x000fc40004000000 */
[-C--:B------:R-:W-:Y:S02]  /*3f20*/  ISETP.GT.U32.AND P0, PT, R3, R0.reuse, PT ;  /* 0x000000000300720c */ /* 0x080fe40003f04070 */
[----:B------:R-:W3:Y:S01]  /*3f30*/  LDL.LU R3, [R1+0x11c] ;  /* 0x00011c0001037983 */ /* 0x000ee20000300800 */
[----:B------:R-:W-:-:S03]  /*3f40*/  ISETP.GT.U32.AND P4, PT, R125, R0, PT ;  /* 0x000000007d00720c */ /* 0x000fc60003f84070 */
[----:B------:R-:W3:Y:S01]  /*3f50*/  LDL.LU R125, [R1] ;  /* 0x00000000017d7983 */ /* 0x000ee20000300800 */
[----:B------:R-:W-:Y:S06]  /*3f60*/  BAR.SYNC.DEFER_BLOCKING 0x0 ;  /* 0x0000000000007b1d */ /* 0x000fec0000010000 */
[----:B------:R-:W0:Y:S01]  /*3f70*/  SHFL.BFLY PT, R114, R6, 0x1, 0x1f ;  /* 0x0c201f0006727f89 */ /* 0x000e2200000e0000 */
[----:B------:R-:W-:-:S03]  /*3f80*/  ISETP.GT.U32.AND P5, PT, R122, R0, PT ;  /* 0x000000007a00720c */ /* 0x000fc60003fa4070 */
[----:B---3--:R1:W-:Y:S04]  /*3f90*/  STS.U16 [R3+UR47+0x10000], R125 ;  /* 0x0100007d03007988 */ /* 0x0083e8000800042f */
[----:B-1----:R-:W3:Y:S01]  /*3fa0*/  LDL.LU R125, [R1+0x118] ;  /* 0x00011800017d7983 */ /* 0x002ee20000300800 */
[----:B0-----:R-:W-:-:S04]  /*3fb0*/  FMNMX R6, R6, R114, !PT ;  /* 0x0000007206067209 */ /* 0x001fc80007800000 */
[----:B----4-:R-:W-:-:S05]  /*3fc0*/  FMNMX R6, R6, R4, !PT ;  /* 0x0000000406067209 */ /* 0x010fca0007800000 */
[----:B------:R-:W-:-:S04]  /*3fd0*/  FADD R23, R23, -R6 ;  /* 0x8000000617177221 */ /* 0x000fc80000000000 */
[----:B------:R-:W-:-:S04]  /*3fe0*/  FMUL R23, R23, 1.4426950216293334961 ;  /* 0x3fb8aa3b17177820 */ /* 0x000fc80000400000 */
[----:B------:R-:W0:Y:S01]  /*3ff0*/  MUFU.EX2 R122, R23 ;  /* 0x00000017007a7308 */ /* 0x000e220000000800 */
[----:B------:R-:W-:-:S04]  /*4000*/  FMNMX R7, R15, R9, !PT ;  /* 0x000000090f077209 */ /* 0x000fc80007800000 */
[----:B------:R-:W-:-:S04]  /*4010*/  FMNMX R7, R12, R7, !PT ;  /* 0x000000070c077209 */ /* 0x000fc80007800000 */
[----:B------:R-:W-:-:S04]  /*4020*/  FMNMX R7, R13, R7, !PT ;  /* 0x000000070d077209 */ /* 0x000fc80007800000 */
[----:B------:R-:W-:-:S04]  /*4030*/  FMNMX R7, R16, R7, !PT ;  /* 0x0000000710077209 */ /* 0x000fc80007800000 */
[----:B------:R-:W-:Y:S01]  /*4040*/  FMNMX R7, R89, R7, !PT ;  /* 0x0000000759077209 */ /* 0x000fe20007800000 */
[----:B------:R-:W-:-:S03]  /*4050*/  FMUL R105, R105, UR20 ;  /* 0x0000001469697c20 */ /* 0x000fc60008400000 */
[----:B------:R-:W-:Y:S02]  /*4060*/  FMNMX R7, R19, R7, !PT ;  /* 0x0000000713077209 */ /* 0x000fe40007800000 */
[----:B------:R-:W-:Y:S02]  /*4070*/  ISETP.GT.U32.AND P6, PT, R2, R0, PT ;  /* 0x000000000200720c */ /* 0x000fe40003fc4070 */
[----:B------:R-:W-:Y:S02]  /*4080*/  ISETP.GT.U32.AND.EX P0, PT, R8, RZ, PT, P0 ;  /* 0x000000ff0800720c */ /* 0x000fe40003f04100 */
[----:B------:R-:W-:Y:S01]  /*4090*/  FMNMX R7, R97, R7, !PT ;  /* 0x0000000761077209 */ /* 0x000fe20007800000 */
[----:B------:R-:W-:Y:S01]  /*40a0*/  FMUL R101, R108, UR20 ;  /* 0x000000146c657c20 */ /* 0x000fe20008400000 */
[----:B------:R-:W-:Y:S01]  /*40b0*/  ISETP.GT.U32.AND.EX P4, PT, R8, RZ, PT, P4 ;  /* 0x000000ff0800720c */ /* 0x000fe20003f84140 */
[----:B------:R-:W-:Y:S01]  /*40c0*/  FADD R10, R10, -R6 ;  /* 0x800000060a0a7221 */ /* 0x000fe20000000000 */
[----:B------:R-:W-:-:S02]  /*40d0*/  ISETP.GT.U32.AND.EX P5, PT, R8, RZ, PT, P5 ;  /* 0x000000ff0800720c */ /* 0x000fc40003fa4150 */
[C---:B------:R-:W-:Y:S02]  /*40e0*/  ISETP.GT.U32.AND.EX P6, PT, R8.reuse, RZ, PT, P6 ;  /* 0x000000ff0800720c */ /* 0x040fe40003fc4160 */
[C---:B------:R-:W-:Y:S02]  /*40f0*/  ISETP.GT.U32.AND.EX P1, PT, R8.reuse, RZ, PT, P1 ;  /* 0x000000ff0800720c */ /* 0x040fe40003f24110 */
[C---:B------:R-:W-:Y:S02]  /*4100*/  ISETP.GT.U32.AND.EX P3, PT, R8.reuse, RZ, PT, P3 ;  /* 0x000000ff0800720c */ /* 0x040fe40003f64130 */
[----:B------:R-:W-:Y:S02]  /*4110*/  ISETP.GT.U32.AND.EX P2, PT, R8, RZ, PT, P2 ;  /* 0x000000ff0800720c */ /* 0x000fe40003f44120 */
[----:B------:R-:W-:Y:S02]  /*4120*/  FSEL R108, R105, -INF , !P0 ;  /* 0xff800000696c7808 */ /* 0x000fe40004000000 */
[----:B------:R-:W-:Y:S01]  /*4130*/  FMNMX R8, R100, R7, !PT ;  /* 0x0000000764087209 */ /* 0x000fe20007800000 */
[----:B------:R-:W-:Y:S01]  /*4140*/  FMUL R109, R109, UR20 ;  /* 0x000000146d6d7c20 */ /* 0x000fe20008400000 */
[----:B------:R-:W-:Y:S01]  /*4150*/  FMUL R10, R10, 1.4426950216293334961 ;  /* 0x3fb8aa3b0a0a7820 */ /* 0x000fe20000400000 */
[----:B------:R-:W-:-:S02]  /*4160*/  FSEL R101, R101, -INF , !P2 ;  /* 0xff80000065657808 */ /* 0x000fc40005000000 */
[----:B------:R-:W-:Y:S01]  /*4170*/  FMNMX R8, R108, R8, !PT ;  /* 0x000000086c087209 */ /* 0x000fe20007800000 */
[----:B------:R-:W-:Y:S01]  /*4180*/  FMUL R112, R112, UR20 ;  /* 0x0000001470707c20 */ /* 0x000fe20008400000 */
[----:B------:R-:W-:Y:S01]  /*4190*/  FMUL R115, R113, UR20 ;  /* 0x0000001471737c20 */ /* 0x000fe20008400000 */
[----:B------:R-:W-:Y:S01]  /*41a0*/  FADD R11, R11, -R6 ;  /* 0x800000060b0b7221 */ /* 0x000fe20000000000 */
[----:B------:R1:W-:Y:S01]  /*41b0*/  MUFU.EX2 R7, R10 ;  /* 0x0000000a00077308 */ /* 0x0003e20000000800 */
[----:B------:R-:W-:Y:S02]  /*41c0*/  FSEL R113, R109, -INF , !P3 ;  /* 0xff8000006d717808 */ /* 0x000fe40005800000 */
[----:B------:R-:W-:Y:S01]  /*41d0*/  FMUL R11, R11, 1.4426950216293334961 ;  /* 0x3fb8aa3b0b0b7820 */ /* 0x000fe20000400000 */
[----:B------:R-:W-:Y:S02]  /*41e0*/  FSEL R112, R112, -INF , !P1 ;  /* 0xff80000070707808 */ /* 0x000fe40004800000 */
[----:B-1----:R-:W-:Y:S01]  /*41f0*/  FMNMX R10, R101, R8, !PT ;  /* 0x00000008650a7209 */ /* 0x002fe20007800000 */
[----:B------:R-:W-:-:S03]  /*4200*/  FMUL R114, R116, UR20 ;  /* 0x0000001474727c20 */ /* 0x000fc60008400000 */
[----:B------:R-:W-:Y:S01]  /*4210*/  FMNMX R10, R113, R10, !PT ;  /* 0x0000000a710a7209 */ /* 0x000fe20007800000 */
[--C-:B------:R-:W-:Y:S01]  /*4220*/  FADD R14, R14, -R6.reuse ;  /* 0x800000060e0e7221 */ /* 0x100fe20000000000 */
[----:B------:R1:W-:Y:S01]  /*4230*/  MUFU.EX2 R8, R11 ;  /* 0x0000000b00087308 */ /* 0x0003e20000000800 */
[----:B------:R-:W-:Y:S01]  /*4240*/  FSEL R115, R115, -INF , !P6 ;  /* 0xff80000073737808 */ /* 0x000fe20007000000 */
[----:B------:R-:W-:Y:S01]  /*4250*/  FMUL R116, R117, UR20 ;  /* 0x0000001475747c20 */ /* 0x000fe20008400000 */
[----:B------:R-:W-:Y:S01]  /*4260*/  FMUL R14, R14, 1.4426950216293334961 ;  /* 0x3fb8aa3b0e0e7820 */ /* 0x000fe20000400000 */
[----:B------:R-:W-:Y:S02]  /*4270*/  FSEL R114, R114, -INF , !P5 ;  /* 0xff80000072727808 */ /* 0x000fe40006800000 */
[----:B-1----:R-:W-:Y:S01]  /*4280*/  FMNMX R11, R112, R10, !PT ;  /* 0x0000000a700b7209 */ /* 0x002fe20007800000 */
[----:B------:R-:W-:-:S03]  /*4290*/  FADD R17, R17, -R6 ;  /* 0x8000000611117221 */ /* 0x000fc60000000000 */
[----:B------:R-:W-:Y:S01]  /*42a0*/  FMNMX R11, R115, R11, !PT ;  /* 0x0000000b730b7209 */ /* 0x000fe20007800000 */
[----:B------:R1:W-:Y:S01]  /*42b0*/  MUFU.EX2 R10, R14 ;  /* 0x0000000e000a7308 */ /* 0x0003e20000000800 */
[----:B------:R-:W-:Y:S01]  /*42c0*/  FSEL R116, R116, -INF , !P4 ;  /* 0xff80000074747808 */ /* 0x000fe20006000000 */
[----:B------:R-:W-:Y:S01]  /*42d0*/  FMUL R17, R17, 1.4426950216293334961 ;  /* 0x3fb8aa3b11117820 */ /* 0x000fe20000400000 */
[----:B------:R-:W-:Y:S01]  /*42e0*/  FADD R104, R88, -R6 ;  /* 0x8000000658687221 */ /* 0x000fe20000000000 */
[----:B-1----:R-:W-:Y:S01]  /*42f0*/  FMNMX R14, R114, R11, !PT ;  /* 0x0000000b720e7209 */ /* 0x002fe20007800000 */
[----:B---3--:R0:W-:Y:S02]  /*4300*/  STS.U16 [R3+UR47+0x10400], R125 ;  /* 0x0104007d03007988 */ /* 0x0081e4000800042f */
[----:B0-----:R-:W-:Y:S02]  /*4310*/  IMAD.MOV.U32 R125, RZ, RZ, R122 ;  /* 0x000000ffff7d7224 */ /* 0x001fe400078e007a */
[----:B------:R-:W3:Y:S01]  /*4320*/  LDL.LU R122, [R1+0x114] ;  /* 0x00011400017a7983 */ /* 0x000ee20000300800 */
[----:B------:R-:W-:Y:S01]  /*4330*/  FMNMX R88, R116, R14, !PT ;  /* 0x0000000e74587209 */ /* 0x000fe20007800000 */
[----:B------:R0:W-:Y:S02]  /*4340*/  MUFU.EX2 R11, R17 ;  /* 0x00000011000b7308 */ /* 0x0001e40000000800 */
[----:B0-----:R-:W-:-:S02]  /*4350*/  FADD R17, R96, -R6 ;  /* 0x8000000660117221 */ /* 0x001fc40000000000 */
[----:B------:R-:W0:Y:S02]  /*4360*/  SHFL.BFLY PT, R96, R88, 0x2, 0x1f ;  /* 0x0c401f0058607f89 */ /* 0x000e2400000e0000 */
[----:B0-----:R-:W-:-:S05]  /*4370*/  FMNMX R88, R88, R96, !PT ;  /* 0x0000006058587209 */ /* 0x001fca0007800000 */
[----:B------:R-:W0:Y:S02]  /*4380*/  SHFL.BFLY PT, R96, R88, 0x1, 0x1f ;  /* 0x0c201f0058607f89 */ /* 0x000e2400000e0000 */
[----:B0-----:R-:W-:Y:S01]  /*4390*/  FMNMX R96, R88, R96, !PT ;  /* 0x0000006058607209 */ /* 0x001fe20007800000 */
[----:B------:R-:W-:-:S03]  /*43a0*/  FADD R88, R111, -R6 ;  /* 0x800000066f587221 */ /* 0x000fc60000000000 */
[----:B--2---:R-:W-:Y:S01]  /*43b0*/  FMNMX R111, R96, R5, !PT ;  /* 0x00000005606f7209 */ /* 0x004fe20007800000 */
[----:B------:R-:W-:-:S04]  /*43c0*/  FMUL R88, R88, 1.4426950216293334961 ;  /* 0x3fb8aa3b58587820 */ /* 0x000fc80000400000 */
[--C-:B------:R-:W-:Y:S01]  /*43d0*/  FADD R15, R15, -R111.reuse ;  /* 0x8000006f0f0f7221 */ /* 0x100fe20000000000 */
[----:B------:R0:W-:Y:S03]  /*43e0*/  MUFU.EX2 R2, R88 ;  /* 0x0000005800027308 */ /* 0x0001e60000000800 */
[----:B------:R-:W-:Y:S01]  /*43f0*/  FMUL R15, R15, 1.4426950216293334961 ;  /* 0x3fb8aa3b0f0f7820 */ /* 0x000fe20000400000 */
[----:B0-----:R-:W-:-:S04]  /*4400*/  FADD R88, R9, -R111 ;  /* 0x8000006f09587221 */ /* 0x001fc80000000000 */
[----:B------:R0:W-:Y:S01]  /*4410*/  MUFU.EX2 R9, R15 ;  /* 0x0000000f00097308 */ /* 0x0001e20000000800 */
[----:B------:R-:W-:Y:S01]  /*4420*/  FMUL R88, R88, 1.4426950216293334961 ;  /* 0x3fb8aa3b58587820 */ /* 0x000fe20000400000 */
[----:B0-----:R-:W-:-:S06]  /*4430*/  FADD R15, R12, -R111 ;  /* 0x8000006f0c0f7221 */ /* 0x001fcc0000000000 */
[----:B------:R0:W-:Y:S01]  /*4440*/  MUFU.EX2 R12, R88 ;  /* 0x00000058000c7308 */ /* 0x0001e20000000800 */
[----:B------:R-:W-:Y:S01]  /*4450*/  FMUL R15, R15, 1.4426950216293334961 ;  /* 0x3fb8aa3b0f0f7820 */ /* 0x000fe20000400000 */
[----:B0-----:R-:W-:-:S06]  /*4460*/  FADD R88, R13, -R111 ;  /* 0x8000006f0d587221 */ /* 0x001fcc0000000000 */
[----:B------:R0:W-:Y:S02]  /*4470*/  MUFU.EX2 R13, R15 ;  /* 0x0000000f000d7308 */ /* 0x0001e40000000800 */
[----:B0-----:R-:W-:Y:S01]  /*4480*/  FMUL R15, R88, 1.4426950216293334961 ;  /* 0x3fb8aa3b580f7820 */ /* 0x001fe20000400000 */
[----:B------:R-:W-:-:S04]  /*4490*/  FADD R88, R19, -R111 ;  /* 0x8000006f13587221 */ /* 0x000fc80000000000 */
[----:B------:R-:W-:Y:S01]  /*44a0*/  FMUL R88, R88, 1.4426950216293334961 ;  /* 0x3fb8aa3b58587820 */ /* 0x000fe20000400000 */
[----:B------:R-:W-:-:S03]  /*44b0*/  FADD R89, R89, -R111 ;  /* 0x8000006f59597221 */ /* 0x000fc60000000000 */
[----:B------:R0:W-:Y:S01]  /*44c0*/  MUFU.EX2 R119, R88 ;  /* 0x0000005800777308 */ /* 0x0001e20000000800 */
[----:B------:R-:W-:Y:S01]  /*44d0*/  FMUL R89, R89, 1.4426950216293334961 ;  /* 0x3fb8aa3b59597820 */ /* 0x000fe20000400000 */
[----:B0-----:R-:W-:-:S04]  /*44e0*/  FADD R88, R108, -R111 ;  /* 0x8000006f6c587221 */ /* 0x001fc80000000000 */
[----:B------:R-:W-:Y:S02]  /*44f0*/  FMUL R88, R88, 1.4426950216293334961 ;  /* 0x3fb8aa3b58587820 */ /* 0x000fe40000400000 */
[----:B------:R0:W-:Y:S01]  /*4500*/  MUFU.EX2 R19, R89 ;  /* 0x0000005900137308 */ /* 0x0001e20000000800 */
[----:B------:R-:W-:Y:S04]  /*4510*/  STS.U16 [R3+UR47+0x10800], R124 ;  /* 0x0108007c03007988 */ /* 0x000fe8000800042f */
[----:B------:R-:W-:Y:S03]  /*4520*/  STS.U16 [R3+UR47+0x10c00], R123 ;  /* 0x010c007b03007988 */ /* 0x000fe6000800042f */
[----:B------:R1:W-:Y:S01]  /*4530*/  MUFU.EX2 R117, R88 ;  /* 0x0000005800757308 */ /* 0x0003e20000000800 */
[--C-:B0-----:R-:W-:Y:S01]  /*4540*/  FADD R89, R112, -R111.reuse ;  /* 0x8000006f70597221 */ /* 0x101fe20000000000 */
[----:B------:R-:W-:Y:S04]  /*4550*/  STS.U16 [R3+UR47+0x11400], R121 ;  /* 0x0114007903007988 */ /* 0x000fe8000800042f */
[----:B------:R-:W-:Y:S01]  /*4560*/  STS.U16 [R3+UR47+0x11800], R120 ;  /* 0x0118007803007988 */ /* 0x000fe2000800042f */
[----:B-1----:R-:W-:-:S03]  /*4570*/  FADD R88, R113, -R111 ;  /* 0x8000006f71587221 */ /* 0x002fc60000000000 */
[----:B------:R-:W-:Y:S04]  /*4580*/  STS.U16 [R3+UR47+0x11c00], R92 ;  /* 0x011c005c03007988 */ /* 0x000fe8000800042f */
[----:B------:R-:W-:Y:S01]  /*4590*/  STS.U16 [R3+UR47+0x12000], R93 ;  /* 0x0120005d03007988 */ /* 0x000fe2000800042f */
[----:B------:R-:W-:-:S03]  /*45a0*/  FMUL R88, R88, 1.4426950216293334961 ;  /* 0x3fb8aa3b58587820 */ /* 0x000fc60000400000 */
[----:B------:R-:W-:Y:S04]  /*45b0*/  STS.U16 [R3+UR47+0x12400], R94 ;  /* 0x0124005e03007988 */ /* 0x000fe8000800042f */
[----:B------:R-:W-:Y:S04]  /*45c0*/  STS.U16 [R3+UR47+0x12800], R95 ;  /* 0x0128005f03007988 */ /* 0x000fe8000800042f */
[----:B------:R-:W-:Y:S04]  /*45d0*/  STS.U16 [R3+UR47+0x12c00], R90 ;  /* 0x012c005a03007988 */ /* 0x000fe8000800042f */
[----:B------:R-:W-:Y:S04]  /*45e0*/  STS.U16 [R3+UR47+0x13000], R91 ;  /* 0x0130005b03007988 */ /* 0x000fe8000800042f */
[----:B------:R-:W-:Y:S04]  /*45f0*/  STS.U16 [R3+UR47+0x13400], R20 ;  /* 0x0134001403007988 */ /* 0x000fe8000800042f */
[----:B------:R-:W-:Y:S04]  /*4600*/  STS.U16 [R3+UR47+0x13800], R22 ;  /* 0x0138001603007988 */ /* 0x000fe8000800042f */
[----:B------:R0:W-:Y:S01]  /*4610*/  STS.U16 [R3+UR47+0x13c00], R18 ;  /* 0x013c001203007988 */ /* 0x0001e2000800042f */
[----:B------:R-:W-:Y:S01]  /*4620*/  FMUL R89, R89, 1.4426950216293334961 ;  /* 0x3fb8aa3b59597820 */ /* 0x000fe20000400000 */
[----:B------:R1:W-:Y:S01]  /*4630*/  MUFU.EX2 R112, R88 ;  /* 0x0000005800707308 */ /* 0x0003e20000000800 */
[----:B------:R-:W-:Y:S01]  /*4640*/  FADD R99, R99, -R6 ;  /* 0x8000000663637221 */ /* 0x000fe20000000000 */
[----:B-1----:R-:W-:-:S06]  /*4650*/  FADD R88, R115, -R111 ;  /* 0x8000006f73587221 */ /* 0x002fcc0000000000 */
[----:B------:R1:W-:Y:S01]  /*4660*/  MUFU.EX2 R115, R89 ;  /* 0x0000005900737308 */ /* 0x0003e20000000800 */
[----:B------:R-:W-:Y:S01]  /*4670*/  FMUL R88, R88, 1.4426950216293334961 ;  /* 0x3fb8aa3b58587820 */ /* 0x000fe20000400000 */
[----:B------:R-:W-:Y:S01]  /*4680*/  FADD R98, R98, -R6 ;  /* 0x8000000662627221 */ /* 0x000fe20000000000 */
[----:B-1----:R-:W-:Y:S01]  /*4690*/  FADD R89, R114, -R111 ;  /* 0x8000006f72597221 */ /* 0x002fe20000000000 */
[----:B------:R-:W-:-:S04]  /*46a0*/  FMUL R99, R99, 1.4426950216293334961 ;  /* 0x3fb8aa3b63637820 */ /* 0x000fc80000400000 */
[----:B------:R1:W-:Y:S01]  /*46b0*/  MUFU.EX2 R114, R88 ;  /* 0x0000005800727308 */ /* 0x0003e20000000800 */
[----:B------:R-:W-:Y:S01]  /*46c0*/  FMUL R89, R89, 1.4426950216293334961 ;  /* 0x3fb8aa3b59597820 */ /* 0x000fe20000400000 */
[----:B------:R-:W-:Y:S01]  /*46d0*/  FADD R4, -R6, R4 ;  /* 0x0000000406047221 */ /* 0x000fe20000000100 */
[----:B------:R-:W-:Y:S01]  /*46e0*/  FMUL R14, R104, 1.4426950216293334961 ;  /* 0x3fb8aa3b680e7820 */ /* 0x000fe20000400000 */
[--C-:B------:R-:W-:Y:S01]  /*46f0*/  FADD R21, R21, -R6.reuse ;  /* 0x8000000615157221 */ /* 0x100fe20000000000 */
[--C-:B------:R-:W-:Y:S01]  /*4700*/  FADD R105, R102, -R6.reuse ;  /* 0x8000000666697221 */ /* 0x100fe20000000000 */
[--C-:B------:R-:W-:Y:S01]  /*4710*/  FADD R110, R110, -R6.reuse ;  /* 0x800000066e6e7221 */ /* 0x100fe20000000000 */
[--C-:B-1----:R-:W-:Y:S01]  /*4720*/  FADD R88, R116, -R111.reuse ;  /* 0x8000006f74587221 */ /* 0x102fe20000000000 */
[--C-:B------:R-:W-:Y:S01]  /*4730*/  FADD R16, R16, -R111.reuse ;  /* 0x8000006f10107221 */ /* 0x100fe20000000000 */
[----:B------:R1:W-:Y:S01]  /*4740*/  MUFU.EX2 R116, R89 ;  /* 0x0000005900747308 */ /* 0x0003e20000000800 */
[----:B------:R-:W-:Y:S01]  /*4750*/  FMUL R23, R98, 1.4426950216293334961 ;  /* 0x3fb8aa3b62177820 */ /* 0x000fe20000400000 */
[--C-:B------:R-:W-:Y:S01]  /*4760*/  FADD R103, R103, -R6.reuse ;  /* 0x8000000667677221 */ /* 0x100fe20000000000 */
[--C-:B------:R-:W-:Y:S01]  /*4770*/  FADD R98, R106, -R6.reuse ;  /* 0x800000066a627221 */ /* 0x100fe20000000000 */
[----:B------:R-:W-:Y:S01]  /*4780*/  FMUL R4, R4, 1.4426950216293334961 ;  /* 0x3fb8aa3b04047820 */ /* 0x000fe20000400000 */
[--C-:B------:R-:W-:Y:S01]  /*4790*/  FADD R97, R97, -R111.reuse ;  /* 0x8000006f61617221 */ /* 0x100fe20000000000 */
[--C-:B------:R-:W-:Y:S01]  /*47a0*/  FADD R100, R100, -R111.reuse ;  /* 0x8000006f64647221 */ /* 0x100fe20000000000 */
[----:B------:R-:W-:Y:S01]  /*47b0*/  FADD R101, R101, -R111 ;  /* 0x8000006f65657221 */ /* 0x000fe20000000000 */
[----:B------:R2:W-:Y:S01]  /*47c0*/  MUFU.EX2 R104, R99 ;  /* 0x0000006300687308 */ /* 0x0005e20000000800 */
[----:B-1----:R-:W-:Y:S01]  /*47d0*/  FADD R89, -R111, R5 ;  /* 0x000000056f597221 */ /* 0x002fe20000000100 */
[----:B------:R-:W-:Y:S01]  /*47e0*/  FMUL R17, R17, 1.4426950216293334961 ;  /* 0x3fb8aa3b11117820 */ /* 0x000fe20000400000 */
[----:B------:R-:W-:Y:S01]  /*47f0*/  FMUL R21, R21, 1.4426950216293334961 ;  /* 0x3fb8aa3b15157820 */ /* 0x000fe20000400000 */
[----:B------:R-:W-:Y:S01]  /*4800*/  FMUL R105, R105, 1.4426950216293334961 ;  /* 0x3fb8aa3b69697820 */ /* 0x000fe20000400000 */
[----:B------:R-:W-:Y:S01]  /*4810*/  FMUL R110, R110, 1.4426950216293334961 ;  /* 0x3fb8aa3b6e6e7820 */ /* 0x000fe20000400000 */
[----:B------:R-:W-:Y:S01]  /*4820*/  FMUL R16, R16, 1.4426950216293334961 ;  /* 0x3fb8aa3b10107820 */ /* 0x000fe20000400000 */
[----:B------:R-:W-:Y:S01]  /*4830*/  FMUL R89, R89, 1.4426950216293334961 ;  /* 0x3fb8aa3b59597820 */ /* 0x000fe20000400000 */
[----:B--2---:R-:W-:Y:S01]  /*4840*/  FADD R99, R107, -R6 ;  /* 0x800000066b637221 */ /* 0x004fe20000000000 */
[----:B------:R-:W-:Y:S01]  /*4850*/  FMUL R103, R103, 1.4426950216293334961 ;  /* 0x3fb8aa3b67677820 */ /* 0x000fe20000400000 */
[----:B------:R-:W-:Y:S01]  /*4860*/  FMUL R98, R98, 1.4426950216293334961 ;  /* 0x3fb8aa3b62627820 */ /* 0x000fe20000400000 */
[----:B------:R-:W-:Y:S01]  /*4870*/  FMUL R97, R97, 1.4426950216293334961 ;  /* 0x3fb8aa3b61617820 */ /* 0x000fe20000400000 */
[----:B------:R-:W-:Y:S01]  /*4880*/  FMUL R99, R99, 1.4426950216293334961 ;  /* 0x3fb8aa3b63637820 */ /* 0x000fe20000400000 */
[----:B------:R-:W-:Y:S01]  /*4890*/  FMUL R100, R100, 1.4426950216293334961 ;  /* 0x3fb8aa3b64647820 */ /* 0x000fe20000400000 */
[----:B------:R-:W-:Y:S01]  /*48a0*/  FMUL R101, R101, 1.4426950216293334961 ;  /* 0x3fb8aa3b65657820 */ /* 0x000fe20000400000 */
[----:B------:R-:W-:Y:S01]  /*48b0*/  FMUL R88, R88, 1.4426950216293334961 ;  /* 0x3fb8aa3b58587820 */ /* 0x000fe20000400000 */
[----:B------:R-:W1:Y:S08]  /*48c0*/  MUFU.EX2 R4, R4 ;  /* 0x0000000400047308 */ /* 0x000e700000000800 */
[----:B0-----:R-:W0:Y:S08]  /*48d0*/  MUFU.EX2 R18, R89 ;  /* 0x0000005900127308 */ /* 0x001e300000000800 */
[----:B------:R-:W-:Y:S01]  /*48e0*/  MUFU.EX2 R14, R14 ;  /* 0x0000000e000e7308 */ /* 0x000fe20000000800 */
[----:B---3--:R-:W-:Y:S01]  /*48f0*/  STS.U16 [R3+UR47+0x11000], R122 ;  /* 0x0110007a03007988 */ /* 0x008fe2000800042f */
[----:B------:R2:W-:Y:S06]  /*4900*/  MEMBAR.ALL.CTA ;  /* 0x0000000000007992 */ /* 0x0005ec0000008000 */
[----:B--2---:R-:W2:Y:S01]  /*4910*/  FENCE.VIEW.ASYNC.S ;  /* 0x00000000000073c6 */ /* 0x004ea20000000000 */
[----:B------:R-:W-:Y:S08]  /*4920*/  MUFU.EX2 R17, R17 ;  /* 0x0000001100117308 */ /* 0x000ff00000000800 */
[----:B------:R-:W-:Y:S08]  /*4930*/  MUFU.EX2 R21, R21 ;  /* 0x0000001500157308 */ /* 0x000ff00000000800 */
[----:B------:R-:W-:Y:S08]  /*4940*/  MUFU.EX2 R23, R23 ;  /* 0x0000001700177308 */ /* 0x000ff00000000800 */
[----:B------:R-:W-:Y:S08]  /*4950*/  MUFU.EX2 R105, R105 ;  /* 0x0000006900697308 */ /* 0x000ff00000000800 */
[----:B------:R-:W-:Y:S08]  /*4960*/  MUFU.EX2 R106, R103 ;  /* 0x00000067006a7308 */ /* 0x000ff00000000800 */
[----:B------:R-:W-:Y:S08]  /*4970*/  MUFU.EX2 R107, R98 ;  /* 0x00000062006b7308 */ /* 0x000ff00000000800 */
[----:B------:R-:W-:Y:S08]  /*4980*/  MUFU.EX2 R109, R99 ;  /* 0x00000063006d7308 */ /* 0x000ff00000000800 */
[----:B------:R-:W-:Y:S08]  /*4990*/  MUFU.EX2 R110, R110 ;  /* 0x0000006e006e7308 */ /* 0x000ff00000000800 */
[----:B------:R-:W3:Y:S08]  /*49a0*/  MUFU.EX2 R15, R15 ;  /* 0x0000000f000f7308 */ /* 0x000ef00000000800 */
[----:B------:R-:W4:Y:S08]  /*49b0*/  MUFU.EX2 R16, R16 ;  /* 0x0000001000107308 */ /* 0x000f300000000800 */
[----:B------:R-:W2:Y:S08]  /*49c0*/  MUFU.EX2 R118, R97 ;  /* 0x0000006100767308 */ /* 0x000eb00000000800 */
[----:B------:R-:W2:Y:S08]  /*49d0*/  MUFU.EX2 R108, R100 ;  /* 0x00000064006c7308 */ /* 0x000eb00000000800 */
[----:B------:R-:W2:Y:S08]  /*49e0*/  MUFU.EX2 R113, R101 ;  /* 0x0000006500717308 */ /* 0x000eb00000000800 */
[----:B------:R3:W2:Y:S01]  /*49f0*/  MUFU.EX2 R5, R88 ;  /* 0x0000005800057308 */ /* 0x0006a20000000800 */
[-C--:B-1----:R-:W-:Y:S01]  /*4a00*/  FMUL R26, R26, R4.reuse ;  /* 0x000000041a1a7220 */ /* 0x082fe20000400000 */
[-C--:B------:R-:W-:Y:S01]  /*4a10*/  FMUL R27, R27, R4.reuse ;  /* 0x000000041b1b7220 */ /* 0x080fe20000400000 */
        /* <DEDUP_REMOVED lines=29> */
[----:B------:R-:W-:Y:S01]  /*4bf0*/  FMUL R87, R87, R4 ;  /* 0x0000000457577220 */ /* 0x000fe20000400000 */
[-C--:B0-----:R-:W-:Y:S01]  /*4c00*/  FMUL R24, R24, R18.reuse ;  /* 0x0000001218187220 */ /* 0x081fe20000400000 */
        /* <DEDUP_REMOVED lines=31> */
[----:B------:R-:W-:-:S02]  /*4e00*/  F2FP.BF16.F32.PACK_AB R89, R8, R7 ;  /* 0x000000070859723e */ /* 0x000fc400000010ff */
[----:B------:R-:W-:Y:S02]  /*4e10*/  F2FP.BF16.F32.PACK_AB R91, R11, R10 ;  /* 0x0000000a0b5b723e */ /* 0x000fe400000010ff */
[----:B---3--:R-:W-:Y:S02]  /*4e20*/  F2FP.BF16.F32.PACK_AB R88, R12, R9 ;  /* 0x000000090c58723e */ /* 0x008fe400000010ff */
[----:B------:R-:W-:Y:S02]  /*4e30*/  F2FP.BF16.F32.PACK_AB R90, R15, R13 ;  /* 0x0000000d0f5a723e */ /* 0x000fe400000010ff */
[----:B----4-:R-:W-:Y:S02]  /*4e40*/  F2FP.BF16.F32.PACK_AB R92, R19, R16 ;  /* 0x00000010135c723e */ /* 0x010fe400000010ff */
[----:B------:R-:W-:Y:S02]  /*4e50*/  F2FP.BF16.F32.PACK_AB R93, R17, R14 ;  /* 0x0000000e115d723e */ /* 0x000fe400000010ff */
[----:B--2---:R-:W-:-:S02]  /*4e60*/  F2FP.BF16.F32.PACK_AB R94, R118, R119 ;  /* 0x00000077765e723e */ /* 0x004fc400000010ff */
[----:B------:R-:W-:Y:S02]  /*4e70*/  F2FP.BF16.F32.PACK_AB R95, R125, R21 ;  /* 0x000000157d5f723e */ /* 0x000fe400000010ff */
[----:B------:R-:W-:Y:S02]  /*4e80*/  F2FP.BF16.F32.PACK_AB R96, R117, R108 ;  /* 0x0000006c7560723e */ /* 0x000fe400000010ff */
[----:B------:R-:W-:Y:S02]  /*4e90*/  F2FP.BF16.F32.PACK_AB R97, R104, R23 ;  /* 0x000000176861723e */ /* 0x000fe400000010ff */
[----:B------:R-:W-:Y:S02]  /*4ea0*/  F2FP.BF16.F32.PACK_AB R98, R112, R113 ;  /* 0x000000717062723e */ /* 0x000fe400000010ff */
[----:B------:R-:W-:Y:S02]  /*4eb0*/  F2FP.BF16.F32.PACK_AB R99, R106, R105 ;  /* 0x000000696a63723e */ /* 0x000fe400000010ff */
[----:B------:R-:W-:-:S02]  /*4ec0*/  F2FP.BF16.F32.PACK_AB R100, R114, R115 ;  /* 0x000000737264723e */ /* 0x000fc400000010ff */
[----:B------:R-:W-:Y:S02]  /*4ed0*/  F2FP.BF16.F32.PACK_AB R101, R109, R107 ;  /* 0x0000006b6d65723e */ /* 0x000fe400000010ff */
[----:B------:R-:W-:Y:S02]  /*4ee0*/  F2FP.BF16.F32.PACK_AB R102, R5, R116 ;  /* 0x000000740566723e */ /* 0x000fe400000010ff */
[----:B------:R-:W-:Y:S01]  /*4ef0*/  F2FP.BF16.F32.PACK_AB R103, R2, R110 ;  /* 0x0000006e0267723e */ /* 0x000fe200000010ff */
[----:B------:R-:W-:Y:S06]  /*4f00*/  BAR.SYNC.DEFER_BLOCKING 0x0 ;  /* 0x0000000000007b1d */ /* 0x000fec0000010000 */
[----:B------:R-:W-:-:S06]  /*4f10*/  WARPGROUP.ARRIVE ;  /* 0x00000000000079c5 */ /* 0x000fcc0000000000 */
[----:B------:R-:W-:Y:S01]  /*4f20*/  HGMMA.64x128x16.F32.BF16 R24, R88, gdesc[UR8], R24 ;  /* 0x01e0000858187df0 */ /* 0x000fe20008701818 */
[----:B------:R-:W-:-:S04]  /*4f30*/  FADD R7, R7, R8 ;  /* 0x0000000807077221 */ /* 0x000fc80000000000 */
[----:B------:R-:W-:-:S04]  /*4f40*/  FADD R7, R10, R7 ;  /* 0x000000070a077221 */ /* 0x000fc80000000000 */
[----:B------:R-:W-:Y:S02]  /*4f50*/  FADD R7, R11, R7 ;  /* 0x000000070b077221 */ /* 0x000fe40000000000 */
[----:B------:R-:W2:Y:S04]  /*4f60*/  LDL.LU R11, [R1+0x4] ;  /* 0x00000400010b7983 */ /* 0x000ea80000300800 */
[----:B------:R-:W3:Y:S01]  /*4f70*/  LDL.LU R10, [R1+0x8] ;  /* 0x00000800010a7983 */ /* 0x000ee20000300800 */
[----:B------:R-:W-:Y:S01]  /*4f80*/  HGMMA.64x128x16.F32.BF16 R24, R92, gdesc[UR12], R24 ;  /* 0x01e0000c5c187df0 */ /* 0x000fe20008701818 */
[----:B------:R-:W-:-:S04]  /*4f90*/  FADD R9, R9, R12 ;  /* 0x0000000c09097221 */ /* 0x000fc80000000000 */
[----:B------:R-:W-:Y:S01]  /*4fa0*/  FADD R9, R13, R9 ;  /* 0x000000090d097221 */ /* 0x000fe20000000000 */
[----:B------:R-:W-:-:S03]  /*4fb0*/  FADD R7, R14, R7 ;  /* 0x000000070e077221 */ /* 0x000fc60000000000 */
[----:B------:R-:W-:Y:S01]  /*4fc0*/  FADD R9, R15, R9 ;  /* 0x000000090f097221 */ /* 0x000fe20000000000 */
[----:B------:R-:W-:-:S03]  /*4fd0*/  FADD R7, R17, R7 ;  /* 0x0000000711077221 */ /* 0x000fc60000000000 */
[----:B------:R-:W-:Y:S01]  /*4fe0*/  FADD R9, R16, R9 ;  /* 0x0000000910097221 */ /* 0x000fe20000000000 */
[----:B------:R-:W-:-:S03]  /*4ff0*/  FADD R7, R21, R7 ;  /* 0x0000000715077221 */ /* 0x000fc60000000000 */
[----:B------:R-:W-:Y:S01]  /*5000*/  FADD R9, R19, R9 ;  /* 0x0000000913097221 */ /* 0x000fe20000000000 */
[----:B------:R-:W-:-:S03]  /*5010*/  FADD R7, R125, R7 ;  /* 0x000000077d077221 */ /* 0x000fc60000000000 */
[----:B------:R-:W-:Y:S01]  /*5020*/  FADD R9, R119, R9 ;  /* 0x0000000977097221 */ /* 0x000fe20000000000 */
[----:B------:R-:W-:Y:S03]  /*5030*/  HGMMA.64x128x16.F32.BF16 R24, R96, gdesc[UR24], R24 ;  /* 0x01e0001860187df0 */ /* 0x000fe60008701818 */
        /* <DEDUP_REMOVED lines=15> */
[----:B------:R-:W-:Y:S01]  /*5130*/  FADD R7, R2, R7 ;  /* 0x0000000702077221 */ /* 0x000fe20000000000 */
[----:B------:R-:W-:Y:S01]  /*5140*/  UIADD3 UR7, UP0, UR7, 0x40, URZ ;  /* 0x0000004007077890 */ /* 0x000fe2000ff1e03f */
[----:B------:R0:W5:Y:S01]  /*5150*/  LDL.LU R2, [R1+0x110] ;  /* 0x0001100001027983 */ /* 0x0001620000300800 */
[----:B------:R-:W-:-:S03]  /*5160*/  FADD R9, R5, R9 ;  /* 0x0000000905097221 */ /* 0x000fc60000000000 */
[----:B------:R-:W1:Y:S04]  /*5170*/  SHFL.BFLY PT, R8, R7, 0x2, 0x1f ;  /* 0x0c401f0007087f89 */ /* 0x000e6800000e0000 */
[----:B------:R-:W4:Y:S01]  /*5180*/  SHFL.BFLY PT, R5, R9, 0x2, 0x1f ;  /* 0x0c401f0009057f89 */ /* 0x000f2200000e0000 */
[----:B------:R-:W-:Y:S01]  /*5190*/  HGMMA.64x128x16.F32.BF16 R24, R100, gdesc[UR28], R24, gsb0 ;  /* 0x01e0001c64187df0 */ /* 0x000fe20008001818 */
[----:B-1----:R-:W-:Y:S01]  /*51a0*/  FADD R8, R7, R8 ;  /* 0x0000000807087221 */ /* 0x002fe20000000000 */
[----:B----4-:R-:W-:-:S04]  /*51b0*/  FADD R5, R9, R5 ;  /* 0x0000000509057221 */ /* 0x010fc80000000000 */
[----:B------:R-:W1:Y:S04]  /*51c0*/  SHFL.BFLY PT, R9, R8, 0x1, 0x1f ;  /* 0x0c201f0008097f89 */ /* 0x000e6800000e0000 */
[----:B------:R-:W4:Y:S01]  /*51d0*/  SHFL.BFLY PT, R7, R5, 0x1, 0x1f ;  /* 0x0c201f0005077f89 */ /* 0x000f2200000e0000 */
[----:B------:R-:W-:Y:S02]  /*51e0*/  UIADD3.X UR4, URZ, UR4, URZ, UP0, !UPT ;  /* 0x000000043f047290 */ /* 0x000fe400087fe43f */
[----:B------:R-:W-:-:S04]  /*51f0*/  UISETP.GE.U32.AND UP0, UPT, UR7, UR48, UPT ;  /* 0x000000300700728c */ /* 0x000fc8000bf06070 */
[----:B------:R-:W-:Y:S01]  /*5200*/  UISETP.GE.U32.AND.EX UP0, UPT, UR4, URZ, UPT, UP0 ;  /* 0x0000003f0400728c */ /* 0x000fe2000bf06100 */
[----:B-1----:R-:W-:Y:S01]  /*5210*/  FADD R9, R8, R9 ;  /* 0x0000000908097221 */ /* 0x002fe20000000000 */
[----:B----4-:R-:W-:-:S03]  /*5220*/  FADD R7, R5, R7 ;  /* 0x0000000705077221 */ /* 0x010fc60000000000 */
[----:B--2---:R-:W-:Y:S01]  /*5230*/  FFMA R11, R4, R11, R9 ;  /* 0x0000000b040b7223 */ /* 0x004fe20000000009 */
[----:B---3--:R-:W-:-:S04]  /*5240*/  FFMA R10, R18, R10, R7 ;  /* 0x0000000a120a7223 */ /* 0x008fc80000000007 */
[----:B------:R0:W-:Y:S04]  /*5250*/  STL [R1+0x4], R11 ;  /* 0x0000040b01007387 */ /* 0x0001e80000100800 */
[----:B------:R0:W-:Y:S01]  /*5260*/  STL [R1+0x8], R10 ;  /* 0x0000080a01007387 */ /* 0x0001e20000100800 */
[----:B------:R-:W-:Y:S01]  /*5270*/  PLOP3.LUT P0, PT, PT, PT, UP0, 0x80, 0x0 ;  /* 0x000000000000781c */ /* 0x000fe20003f0f008 */
[----:B------:R-:W-:Y:S02]  /*5280*/  ULEA UR5, UR23, UR5, 0x6 ;  /* 0x0000000517057291 */ /* 0x000fe4000f8e303f */
[----:B------:R-:W-:Y:S01]  /*5290*/  ULEA UR6, UR21, UR6, 0x6 ;  /* 0x0000000615067291 */ /* 0x000fe2000f8e303f */
[--C-:B------:R-:W-:Y:S02]  /*52a0*/  IMAD.MOV.U32 R7, RZ, RZ, R111.reuse ;  /* 0x000000ffff077224 */ /* 0x100fe400078e006f */
[----:B------:R-:W-:-:S02]  /*52b0*/  IMAD.MOV.U32 R5, RZ, RZ, R111 ;  /* 0x000000ffff057224 */ /* 0x000fc400078e006f */
[----:B------:R-:W-:Y:S01]  /*52c0*/  IMAD.MOV.U32 R4, RZ, RZ, R6 ;  /* 0x000000ffff047224 */ /* 0x000fe200078e0006 */
[----:B------:R-:W-:-:S04]  /*52d0*/  WARPGROUP.DEPBAR.LE gsb0, 0x0 ;  /* 0x00008000000079c5 */ /* 0x000fc80000010000 */
[----:B0-----:R-:W-:Y:S05]  /*52e0*/  @!P0 BRA `(.L_x_1) ;  /* 0xffffffd400588947 */ /* 0x001fea000383ffff */
.L_x_0:
[----:B------:R-:W2:Y:S01]  /*52f0*/  LDL.LU R0, [R1+0x4] ;  /* 0x0000040001007983 */ /* 0x000ea20000300800 */
[----:B------:R-:W-:Y:S01]  /*5300*/  FMUL R5, R78, 0.25 ;  /* 0x3e8000004e057820 */ /* 0x000fe20000400000 */
[----:B------:R-:W-:Y:S01]  /*5310*/  FMUL R4, R67, 0.25 ;  /* 0x3e80000043047820 */ /* 0x000fe20000400000 */
[----:B------:R-:W-:Y:S01]  /*5320*/  FMUL R13, R66, 0.25 ;  /* 0x3e800000420d7820 */ /* 0x000fe20000400000 */
[----:B------:R-:W-:Y:S01]  /*5330*/  FMUL R14, R59, 0.25 ;  /* 0x3e8000003b0e7820 */ /* 0x000fe20000400000 */
[----:B------:R-:W-:Y:S01]  /*5340*/  FMUL R15, R62, 0.25 ;  /* 0x3e8000003e0f7820 */ /* 0x000fe20000400000 */
[----:B------:R-:W-:Y:S01]  /*5350*/  FMUL R17, R58, 0.25 ;  /* 0x3e8000003a117820 */ /* 0x000fe20000400000 */
[----:B------:R-:W-:Y:S01]  /*5360*/  FMUL R18, R47, 0.25 ;  /* 0x3e8000002f127820 */ /* 0x000fe20000400000 */
[----:B------:R-:W0:Y:S01]  /*5370*/  S2R R122, SR_TID.X ;  /* 0x00000000007a7919 */ /* 0x000e220000002100 */
[----:B------:R-:W-:Y:S01]  /*5380*/  FMUL R98, R33, 0.25 ;  /* 0x3e80000021627820 */ /* 0x000fe20000400000 */
[----:B------:R-:W-:Y:S01]  /*5390*/  FMUL R100, R29, 0.25 ;  /* 0x3e8000001d647820 */ /* 0x000fe20000400000 */
[----:B-----5:R-:W-:Y:S01]  /*53a0*/  FMUL R2, R87, 0.25 ;  /* 0x3e80000057027820 */ /* 0x020fe20000400000 */
[----:B------:R-:W-:Y:S01]  /*53b0*/  FMUL R3, R86, 0.25 ;  /* 0x3e80000056037820 */ /* 0x000fe20000400000 */
        /* <DEDUP_REMOVED lines=18> */
[----:B------:R-:W1:Y:S08]  /*54e0*/  LDC R115, c[0x0][0x278] ;  /* 0x00009e00ff737b82 */ /* 0x000e700000000800 */
[----:B------:R-:W-:Y:S06]  /*54f0*/  BAR.SYNC.DEFER_BLOCKING 0x0 ;  /* 0x0000000000007b1d */ /* 0x000fec0000010000 */
[----:B------:R-:W-:Y:S01]  /*5500*/  ULDC.64 UR4, c[0x0][0x270] ;  /* 0x00009c0000047ab9 */ /* 0x000fe20000000a00 */
[----:B--2---:R-:W-:-:S04]  /*5510*/  FSETP.GT.AND P0, PT, |R0|, 8.50705917302346158658e+37, PT ;  /* 0x7e8000000000780b */ /* 0x004fc80003f04200 */
[----:B------:R-:W-:Y:S01]  /*5520*/  FSEL R78, R5, R78, P0 ;  /* 0x0000004e054e7208 */ /* 0x000fe20000000000 */
[----:B------:R-:W-:Y:S01]  /*5530*/  FMUL R5, R70, 0.25 ;  /* 0x3e80000046057820 */ /* 0x000fe20000400000 */
[----:B------:R-:W-:Y:S01]  /*5540*/  FSEL R59, R14, R59, P0 ;  /* 0x0000003b0e3b7208 */ /* 0x000fe20000000000 */
[----:B------:R-:W-:Y:S01]  /*5550*/  FMUL R14, R55, 0.25 ;  /* 0x3e800000370e7820 */ /* 0x000fe20000400000 */
[----:B------:R-:W-:Y:S01]  /*5560*/  FSEL R58, R17, R58, P0 ;  /* 0x0000003a113a7208 */ /* 0x000fe20000000000 */
[----:B------:R-:W-:Y:S01]  /*5570*/  FMUL R17, R50, 0.25 ;  /* 0x3e80000032117820 */ /* 0x000fe20000400000 */
[----:B------:R-:W-:Y:S02]  /*5580*/  FSEL R8, R5, R70, P0 ;  /* 0x0000004605087208 */ /* 0x000fe40000000000 */
[----:B------:R-:W-:Y:S02]  /*5590*/  FSEL R5, R4, R67, P0 ;  /* 0x0000004304057208 */ /* 0x000fe40000000000 */
[----:B------:R-:W-:-:S02]  /*55a0*/  FSEL R4, R13, R66, P0 ;  /* 0x000000420d047208 */ /* 0x000fc40000000000 */
[----:B------:R-:W-:Y:S01]  /*55b0*/  FSEL R13, R15, R62, P0 ;  /* 0x0000003e0f0d7208 */ /* 0x000fe20000000000 */
[----:B------:R-:W-:Y:S01]  /*55c0*/  FMUL R15, R54, 0.25 ;  /* 0x3e800000360f7820 */ /* 0x000fe20000400000 */
[----:B------:R-:W-:Y:S01]  /*55d0*/  FSEL R47, R18, R47, P0 ;  /* 0x0000002f122f7208 */ /* 0x000fe20000000000 */
[----:B------:R-:W-:Y:S01]  /*55e0*/  FMUL R18, R39, 0.25 ;  /* 0x3e80000027127820 */ /* 0x000fe20000400000 */
[----:B------:R-:W-:Y:S02]  /*55f0*/  FSEL R55, R14, R55, P0 ;  /* 0x000000370e377208 */ /* 0x000fe40000000000 */
[----:B------:R-:W-:Y:S01]  /*5600*/  FSEL R14, R15, R54, P0 ;  /* 0x000000360f0e7208 */ /* 0x000fe20000000000 */
[----:B------:R-:W-:Y:S01]  /*5610*/  FMUL R15, R46, 0.25 ;  /* 0x3e8000002e0f7820 */ /* 0x000fe20000400000 */
[----:B------:R-:W-:Y:S01]  /*5620*/  FSEL R50, R17, R50, P0 ;  /* 0x0000003211327208 */ /* 0x000fe20000000000 */
[----:B------:R-:W-:Y:S01]  /*5630*/  FMUL R17, R42, 0.25 ;  /* 0x3e8000002a117820 */ /* 0x000fe20000400000 */
[----:B------:R-:W-:Y:S01]  /*5640*/  FSEL R39, R18, R39, P0 ;  /* 0x0000002712277208 */ /* 0x000fe20000000000 */
[----:B------:R-:W-:Y:S01]  /*5650*/  FMUL R18, R35, 0.25 ;  /* 0x3e80000023127820 */ /* 0x000fe20000400000 */
[----:B------:R-:W-:-:S02]  /*5660*/  FSEL R46, R15, R46, P0 ;  /* 0x0000002e0f2e7208 */ /* 0x000fc40000000000 */
[----:B------:R-:W-:Y:S02]  /*5670*/  FSEL R15, R17, R42, P0 ;  /* 0x0000002a110f7208 */ /* 0x000fe40000000000 */
[----:B------:R-:W-:Y:S02]  /*5680*/  FSEL R17, R18, R35, P0 ;  /* 0x0000002312117208 */ /* 0x000fe40000000000 */
[----:B------:R-:W2:Y:S01]  /*5690*/  LDL.LU R18, [R1+0x8] ;  /* 0x0000080001127983 */ /* 0x000ea20000300800 */
[----:B------:R-:W-:Y:S01]  /*56a0*/  FSETP.GEU.AND P4, PT, |R0|, 1.175494350822287508e-38, PT ;  /* 0x008000000000780b */ /* 0x000fe20003f8e200 */
[----:B------:R-:W-:Y:S01]  /*56b0*/  FMUL R35, R68, 0.25 ;  /* 0x3e80000044237820 */ /* 0x000fe20000400000 */
[----:B------:R-:W-:Y:S01]  /*56c0*/  FSEL R87, R2, R87, P0 ;  /* 0x0000005702577208 */ /* 0x000fe20000000000 */
[----:B------:R-:W-:Y:S01]  /*56d0*/  FMUL R2, R79, 0.25 ;  /* 0x3e8000004f027820 */ /* 0x000fe20000400000 */
[----:B------:R-:W-:Y:S02]  /*56e0*/  FSETP.GEU.AND P3, PT, R0, 1.175494350822287508e-38, PT ;  /* 0x008000000000780b */ /* 0x000fe40003f6e000 */
[----:B------:R-:W-:-:S02]  /*56f0*/  FSEL R86, R3, R86, P0 ;  /* 0x0000005603567208 */ /* 0x000fc40000000000 */
[----:B------:R-:W-:Y:S01]  /*5700*/  FSEL R3, R2, R79, P0 ;  /* 0x0000004f02037208 */ /* 0x000fe20000000000 */
[----:B------:R-:W-:Y:S01]  /*5710*/  FMUL R79, R80, 0.25 ;  /* 0x3e800000504f7820 */ /* 0x000fe20000400000 */
[----:B------:R-:W-:Y:S01]  /*5720*/  FMUL R2, R71, 0.25 ;  /* 0x3e80000047027820 */ /* 0x000fe20000400000 */
[----:B------:R-:W-:Y:S01]  /*5730*/  FSEL R51, R16, R51, P0 ;  /* 0x0000003310337208 */ /* 0x000fe20000000000 */
[----:B------:R-:W-:Y:S01]  /*5740*/  FMUL R16, R43, 0.25 ;  /* 0x3e8000002b107820 */ /* 0x000fe20000400000 */
        /* <DEDUP_REMOVED lines=9> */
[----:B------:R-:W-:Y:S01]  /*57e0*/  @!P4 FMUL R9, R9, 16777216 ;  /* 0x4b8000000909c820 */ /* 0x000fe20000400000 */
[----:B------:R-:W-:Y:S01]  /*57f0*/  FSEL R31, R20, R31, P0 ;  /* 0x0000001f141f7208 */ /* 0x000fe20000000000 */
[----:B------:R-:W-:Y:S01]  /*5800*/  FMUL R20, R85, 0.25 ;  /* 0x3e80000055147820 */ /* 0x000fe20000400000 */
[----:B------:R-:W-:-:S02]  /*5810*/  FSEL R12, R12, R83, P0 ;  /* 0x000000530c0c7208 */ /* 0x000fc40000000000 */
[----:B0-----:R-:W-:Y:S02]  /*5820*/  LOP3.LUT R120, R122, 0x8, RZ, 0xc0, !PT ;  /* 0x000000087a787812 */ /* 0x001fe400078ec0ff */
[----:B------:R-:W-:Y:S02]  /*5830*/  FSEL R2, R2, R63, P0 ;  /* 0x0000003f02027208 */ /* 0x000fe40000000000 */
[----:B------:R-:W-:Y:S01]  /*5840*/  FSEL R30, R19, R30, P0 ;  /* 0x0000001e131e7208 */ /* 0x000fe20000000000 */
[----:B------:R-:W-:Y:S01]  /*5850*/  FMUL R19, R84, 0.25 ;  /* 0x3e80000054137820 */ /* 0x000fe20000400000 */
[----:B------:R-:W-:Y:S01]  /*5860*/  FSEL R27, R22, R27, P0 ;  /* 0x0000001b161b7208 */ /* 0x000fe20000000000 */
[----:B------:R-:W-:Y:S01]  /*5870*/  FMUL R38, R73, 0.25 ;  /* 0x3e80000049267820 */ /* 0x000fe20000400000 */
[----:B------:R-:W-:Y:S01]  /*5880*/  @!P4 FMUL R12, R12, 16777216 ;  /* 0x4b8000000c0cc820 */ /* 0x000fe20000400000 */
[----:B------:R-:W-:Y:S01]  /*5890*/  @!P4 FMUL R2, R2, 16777216 ;  /* 0x4b8000000202c820 */ /* 0x000fe20000400000 */
[----:B------:R-:W-:Y:S01]  /*58a0*/  @!P4 FMUL R13, R13, 16777216 ;  /* 0x4b8000000d0dc820 */ /* 0x000fe20000400000 */
[----:B------:R-:W-:Y:S01]  /*58b0*/  @!P4 FMUL R27, R27, 16777216 ;  /* 0x4b8000001b1bc820 */ /* 0x000fe20000400000 */
[----:B------:R-:W-:Y:S01]  /*58c0*/  @!P4 FMUL R43, R43, 16777216 ;  /* 0x4b8000002b2bc820 */ /* 0x000fe20000400000 */
[----:B------:R-:W-:Y:S01]  /*58d0*/  @!P4 FMUL R86, R86, 16777216 ;  /* 0x4b8000005656c820 */ /* 0x000fe20000400000 */
[----:B------:R-:W-:Y:S01]  /*58e0*/  FMUL R22, R81, 0.25 ;  /* 0x3e80000051167820 */ /* 0x000fe20000400000 */
[----:B------:R-:W-:Y:S01]  /*58f0*/  FMUL R42, R69, 0.25 ;  /* 0x3e800000452a7820 */ /* 0x000fe20000400000 */
[----:B------:R-:W-:Y:S01]  /*5900*/  FSEL R11, R11, R82, P0 ;  /* 0x000000520b0b7208 */ /* 0x000fe20000000000 */
[----:B------:R-:W-:Y:S01]  /*5910*/  FMUL R83, R74, 0.25 ;  /* 0x3e8000004a537820 */ /* 0x000fe20000400000 */
[----:B------:R-:W-:Y:S01]  /*5920*/  FSEL R10, R10, R75, P0 ;  /* 0x0000004b0a0a7208 */ /* 0x000fe20000000000 */
[----:B------:R-:W-:Y:S01]  /*5930*/  @!P4 FMUL R15, R15, 16777216 ;  /* 0x4b8000000f0fc820 */ /* 0x000fe20000400000 */
        /* <DEDUP_REMOVED lines=10> */
[----:B------:R-:W-:Y:S01]  /*59e0*/  FSEL R83, R83, R74, P0 ;  /* 0x0000004a53537208 */ /* 0x000fe20000000000 */
[----:B------:R-:W-:Y:S01]  /*59f0*/  @!P4 FMUL R14, R14, 16777216 ;  /* 0x4b8000000e0ec820 */ /* 0x000fe20000400000 */
[----:B------:R-:W-:Y:S01]  /*5a00*/  @!P4 FMUL R16, R16, 16777216 ;  /* 0x4b8000001010c820 */ /* 0x000fe20000400000 */
[----:B------:R-:W-:Y:S01]  /*5a10*/  @!P4 FMUL R17, R17, 16777216 ;  /* 0x4b8000001111c820 */ /* 0x000fe20000400000 */
[----:B------:R-:W-:Y:S01]  /*5a20*/  @!P4 FMUL R34, R34, 16777216 ;  /* 0x4b8000002222c820 */ /* 0x000fe20000400000 */
[----:B------:R-:W-:-:S04]  /*5a30*/  LOP3.LUT R117, R122, 0x1ff, RZ, 0xc0, !PT ;  /* 0x000001ff7a757812 */ /* 0x000fc800078ec0ff */
[----:B------:R-:W-:Y:S01]  /*5a40*/  LEA R117, R117, UR47, 0x4 ;  /* 0x0000002f75757c11 */ /* 0x000fe2000f8e20ff */
[----:B------:R-:W-:Y:S01]  /*5a50*/  @!P4 FMUL R47, R47, 16777216 ;  /* 0x4b8000002f2fc820 */ /* 0x000fe20000400000 */
[----:B------:R-:W-:Y:S01]  /*5a60*/  @!P4 FMUL R46, R46, 16777216 ;  /* 0x4b8000002e2ec820 */ /* 0x000fe20000400000 */
[----:B------:R-:W-:Y:S01]  /*5a70*/  @!P4 FMUL R55, R55, 16777216 ;  /* 0x4b8000003737c820 */ /* 0x000fe20000400000 */
[----:B------:R-:W-:Y:S01]  /*5a80*/  @!P4 FMUL R51, R51, 16777216 ;  /* 0x4b8000003333c820 */ /* 0x000fe20000400000 */
[----:B------:R-:W-:Y:S01]  /*5a90*/  @!P4 FMUL R50, R50, 16777216 ;  /* 0x4b8000003232c820 */ /* 0x000fe20000400000 */
[----:B--2---:R-:W-:-:S04]  /*5aa0*/  FSETP.GT.AND P1, PT, |R18|, 8.50705917302346158658e+37, PT ;  /* 0x7e8000001200780b */ /* 0x004fc80003f24200 */
[----:B------:R-:W-:Y:S01]  /*5ab0*/  FSEL R98, R98, R33, P1 ;  /* 0x0000002162627208 */ /* 0x000fe20000800000 */
[----:B------:R-:W-:Y:S01]  /*5ac0*/  FMUL R33, R28, 0.25 ;  /* 0x3e8000001c217820 */ /* 0x000fe20000400000 */
[----:B------:R-:W-:Y:S01]  /*5ad0*/  FSEL R100, R100, R29, P1 ;  /* 0x0000001d64647208 */ /* 0x000fe20000800000 */
[----:B------:R-:W-:-:S03]  /*5ae0*/  FMUL R29, R24, 0.25 ;  /* 0x3e800000181d7820 */ /* 0x000fc60000400000 */
[----:B------:R-:W-:Y:S01]  /*5af0*/  FSEL R102, R33, R28, P1 ;  /* 0x0000001c21667208 */ /* 0x000fe20000800000 */
[----:B------:R-:W-:Y:S01]  /*5b00*/  FMUL R28, R25, 0.25 ;  /* 0x3e800000191c7820 */ /* 0x000fe20000400000 */
[----:B------:R-:W-:Y:S01]  /*5b10*/  FSEL R104, R29, R24, P1 ;  /* 0x000000181d687208 */ /* 0x000fe20000800000 */
[----:B------:R-:W-:Y:S01]  /*5b20*/  FMUL R29, R0, 8388608 ;  /* 0x4b000000001d7820 */ /* 0x000fe20000400000 */
[----:B------:R-:W-:Y:S01]  /*5b30*/  FSEL R68, R35, R68, P1 ;  /* 0x0000004423447208 */ /* 0x000fe20000800000 */
[----:B------:R-:W-:Y:S01]  /*5b40*/  FMUL R35, R56, 0.25 ;  /* 0x3e80000038237820 */ /* 0x000fe20000400000 */
[----:B------:R-:W-:Y:S02]  /*5b50*/  FSEL R103, R28, R25, P1 ;  /* 0x000000191c677208 */ /* 0x000fe40000800000 */
[----:B------:R-:W-:Y:S01]  /*5b60*/  FSEL R28, R29, R0, !P3 ;  /* 0x000000001d1c7208 */ /* 0x000fe20005800000 */
[----:B------:R-:W-:Y:S01]  /*5b70*/  @P0 FMUL R0, R0, 0.25 ;  /* 0x3e80000000000820 */ /* 0x000fe20000400000 */
[----:B------:R-:W-:Y:S01]  /*5b80*/  IMAD.SHL.U32 R24, R122, 0x8, RZ ;  /* 0x000000087a187824 */ /* 0x000fe200078e00ff */
[----:B------:R-:W-:Y:S01]  /*5b90*/  FSEL R56, R35, R56, P1 ;  /* 0x0000003823387208 */ /* 0x000fe20000800000 */
[----:B------:R-:W-:Y:S01]  /*5ba0*/  FMUL R25, R18, 8388608 ;  /* 0x4b00000012197820 */ /* 0x000fe20000400000 */
[----:B------:R-:W-:Y:S01]  /*5bb0*/  FMUL R35, R48, 0.25 ;  /* 0x3e80000030237820 */ /* 0x000fe20000400000 */
[----:B------:R-:W-:Y:S01]  /*5bc0*/  FSETP.GEU.AND P2, PT, R18, 1.175494350822287508e-38, PT ;  /* 0x008000001200780b */ /* 0x000fe20003f4e000 */
[----:B------:R-:W-:Y:S01]  /*5bd0*/  @!P4 FMUL R0, R0, 16777216 ;  /* 0x4b8000000000c820 */ /* 0x000fe20000400000 */
[----:B------:R-:W-:-:S02]  /*5be0*/  FSEL R79, R79, R80, P1 ;  /* 0x000000504f4f7208 */ /* 0x000fc40000800000 */
[----:B------:R-:W-:Y:S01]  /*5bf0*/  LOP3.LUT R80, R24, 0xf80, RZ, 0xc0, !PT ;  /* 0x00000f8018507812 */ /* 0x000fe200078ec0ff */
[----:B------:R-:W0:Y:S01]  /*5c00*/  MUFU.RCP R106, R0 ;  /* 0x00000000006a7308 */ /* 0x000e220000001000 */
[----:B------:R-:W-:Y:S02]  /*5c10*/  FSEL R25, R25, R18, !P2 ;  /* 0x0000001219197208 */ /* 0x000fe40005000000 */
[----:B------:R-:W-:Y:S02]  /*5c20*/  FSEL R24, RZ, -23, P2 ;  /* 0xc1b80000ff187808 */ /* 0x000fe40001000000 */
[----:B------:R-:W-:Y:S01]  /*5c30*/  FSEL R48, R35, R48, P1 ;  /* 0x0000003023307208 */ /* 0x000fe20000800000 */
[----:B------:R-:W-:Y:S01]  /*5c40*/  FMUL R35, R32, 0.25 ;  /* 0x3e80000020237820 */ /* 0x000fe20000400000 */
[C---:B------:R-:W-:Y:S01]  /*5c50*/  FSETP.GEU.AND P2, PT, |R18|.reuse, 1.175494350822287508e-38, PT ;  /* 0x008000001200780b */ /* 0x040fe20003f4e200 */
[----:B------:R-:W-:-:S03]  /*5c60*/  @P1 FMUL R18, R18, 0.25 ;  /* 0x3e80000012121820 */ /* 0x000fc60000400000 */
[----:B------:R-:W-:Y:S02]  /*5c70*/  FSEL R32, R35, R32, P1 ;  /* 0x0000002023207208 */ /* 0x000fe40000800000 */
[C---:B------:R-:W-:Y:S02]  /*5c80*/  LOP3.LUT R35, R122.reuse, 0x7, RZ, 0xc0, !PT ;  /* 0x000000077a237812 */ /* 0x040fe400078ec0ff */
[----:B------:R-:W-:Y:S01]  /*5c90*/  FSEL R97, R97, R36, P1 ;  /* 0x0000002461617208 */ /* 0x000fe20000800000 */
[----:B------:R-:W-:Y:S01]  /*5ca0*/  IMAD.SHL.U32 R36, R122, 0x4, RZ ;  /* 0x000000047a247824 */ /* 0x000fe200078e00ff */
[----:B------:R-:W-:Y:S02]  /*5cb0*/  LEA R33, R35, UR47, 0x4 ;  /* 0x0000002f23217c11 */ /* 0x000fe4000f8e20ff */
[----:B------:R-:W-:Y:S01]  /*5cc0*/  FSEL R21, R21, R76, P1 ;  /* 0x0000004c15157208 */ /* 0x000fe20000800000 */
[----:B------:R-:W-:Y:S01]  /*5cd0*/  @!P2 FMUL R18, R18, 16777216 ;  /* 0x4b8000001212a820 */ /* 0x000fe20000400000 */
[----:B------:R-:W-:Y:S01]  /*5ce0*/  VIADD R76, R25, 0xc0cafb0d ;  /* 0xc0cafb0d194c7836 */ /* 0x000fe20000000000 */
[----:B------:R-:W-:Y:S01]  /*5cf0*/  FSEL R94, R94, R41, P1 ;  /* 0x000000295e5e7208 */ /* 0x000fe20000800000 */
[----:B------:R-:W-:Y:S01]  /*5d00*/  IMAD R35, R35, -0x8, R33 ;  /* 0xfffffff823237824 */ /* 0x000fe200078e0221 */
[----:B------:R-:W-:Y:S01]  /*5d10*/  LOP3.LUT R36, R36, 0x3c0, RZ, 0xc0, !PT ;  /* 0x000003c024247812 */ /* 0x000fe200078ec0ff */
[----:B0-----:R-:W-:Y:S01]  /*5d20*/  FMUL R41, R106, R9 ;  /* 0x000000096a297220 */ /* 0x001fe20000400000 */
[----:B------:R-:W-:Y:S01]  /*5d30*/  FSEL R88, R88, R65, P1 ;  /* 0x0000004158587208 */ /* 0x000fe20000800000 */
[----:B------:R-:W-:Y:S01]  /*5d40*/  VIADD R65, R28, 0xc0cafb0d ;  /* 0xc0cafb0d1c417836 */ /* 0x000fe20000000000 */
[----:B------:R-:W0:Y:S01]  /*5d50*/  MUFU.RCP R9, R18 ;  /* 0x0000001200097308 */ /* 0x000e220000001000 */
[----:B------:R-:W-:-:S02]  /*5d60*/  FSEL R23, R20, R85, P1 ;  /* 0x0000005514177208 */ /* 0x000fc40000800000 */
[----:B------:R-:W-:Y:S01]  /*5d70*/  FSEL R96, R96, R37, P1 ;  /* 0x0000002560607208 */ /* 0x000fe20000800000 */
[----:B------:R-:W-:Y:S01]  /*5d80*/  IMAD.IADD R37, R36, 0x1, R35 ;  /* 0x0000000124257824 */ /* 0x000fe200078e0223 */
[----:B------:R-:W-:Y:S01]  /*5d90*/  LOP3.LUT R76, R76, 0xff800000, RZ, 0xc0, !PT ;  /* 0xff8000004c4c7812 */ /* 0x000fe200078ec0ff */
[----:B------:R-:W-:Y:S01]  /*5da0*/  IMAD R35, R120, 0x200, R33 ;  /* 0x0000020078237824 */ /* 0x000fe200078e0221 */
[----:B------:R-:W-:Y:S01]  /*5db0*/  FSEL R20, R19, R84, P1 ;  /* 0x0000005413147208 */ /* 0x000fe20000800000 */
[----:B------:R-:W-:Y:S01]  /*5dc0*/  FMUL R19, R72, 0.25 ;  /* 0x3e80000048137820 */ /* 0x000fe20000400000 */
[----:B------:R-:W-:Y:S01]  /*5dd0*/  LOP3.LUT R65, R65, 0xff800000, RZ, 0xc0, !PT ;  /* 0xff80000041417812 */ /* 0x000fe200078ec0ff */
[----:B------:R-:W-:Y:S01]  /*5de0*/  FMUL R67, R106, R12 ;  /* 0x0000000c6a437220 */ /* 0x000fe20000400000 */
[----:B------:R-:W-:Y:S01]  /*5df0*/  FSEL R85, R38, R73, P1 ;  /* 0x0000004926557208 */ /* 0x000fe20000800000 */
[----:B------:R-:W-:Y:S02]  /*5e00*/  IMAD.IADD R12, R25, 0x1, -R76 ;  /* 0x00000001190c7824 */ /* 0x000fe400078e0a4c */
[----:B------:R-:W-:Y:S01]  /*5e10*/  FMUL R38, R57, 0.25 ;  /* 0x3e80000039267820 */ /* 0x000fe20000400000 */
[----:B------:R-:W-:Y:S01]  /*5e20*/  IMAD.IADD R80, R80, 0x1, R35 ;  /* 0x0000000150507824 */ /* 0x000fe200078e0223 */
[----:B------:R-:W-:Y:S01]  /*5e30*/  FSEL R19, R19, R72, P1 ;  /* 0x0000004813137208 */ /* 0x000fe20000800000 */
[C---:B------:R-:W-:Y:S01]  /*5e40*/  FMUL R35, R106.reuse, R2 ;  /* 0x000000026a237220 */ /* 0x040fe20000400000 */
[----:B------:R-:W-:Y:S01]  /*5e50*/  FMUL R0, R106, R27 ;  /* 0x0000001b6a007220 */ /* 0x000fe20000400000 */
[----:B------:R-:W-:-:S02]  /*5e60*/  IMAD.IADD R2, R28, 0x1, -R65 ;  /* 0x000000011c027824 */ /* 0x000fc400078e0a41 */
[----:B------:R-:W-:Y:S01]  /*5e70*/  FADD R12, R12, -1 ;  /* 0xbf8000000c0c7421 */ /* 0x000fe20000000000 */
[----:B------:R-:W-:Y:S01]  /*5e80*/  IMAD.MOV.U32 R27, RZ, RZ, 0x3dc6b27f ;  /* 0x3dc6b27fff1b7424 */ /* 0x000fe200078e00ff */
[----:B------:R-:W-:Y:S01]  /*5e90*/  FSEL R57, R38, R57, P1 ;  /* 0x0000003926397208 */ /* 0x000fe20000800000 */
[----:B------:R-:W-:Y:S01]  /*5ea0*/  @!P2 FMUL R21, R21, 16777216 ;  /* 0x4b8000001515a820 */ /* 0x000fe20000400000 */
[----:B------:R-:W-:Y:S01]  /*5eb0*/  LEA.HI R120, R120, R37, RZ, 0x1f ;  /* 0x0000002578787211 */ /* 0x000fe200078ff8ff */
[----:B------:R-:W-:Y:S01]  /*5ec0*/  FMUL R38, R49, 0.25 ;  /* 0x3e80000031267820 */ /* 0x000fe20000400000 */
[----:B------:R-:W-:Y:S01]  /*5ed0*/  FMUL R37, R106, R13 ;  /* 0x0000000d6a257220 */ /* 0x000fe20000400000 */
[----:B------:R-:W-:Y:S01]  /*5ee0*/  @!P2 FMUL R19, R19, 16777216 ;  /* 0x4b8000001313a820 */ /* 0x000fe20000400000 */
[----:B------:R-:W-:Y:S01]  /*5ef0*/  FADD R2, R2, -1 ;  /* 0xbf80000002027421 */ /* 0x000fe20000000000 */
[----:B------:R-:W-:Y:S01]  /*5f00*/  FFMA.FTZ R13, R12, R27, -0.16845393180847167969 ;  /* 0xbe2c7f300c0d7423 */ /* 0x000fe2000001001b */
[C---:B------:R-:W-:Y:S01]  /*5f10*/  FMUL R99, R106.reuse, R43 ;  /* 0x0000002b6a637220 */ /* 0x040fe20000400000 */
[----:B------:R-:W-:Y:S01]  /*5f20*/  FMUL R70, R106, R86 ;  /* 0x000000566a467220 */ /* 0x000fe20000400000 */
[C---:B0-----:R-:W-:Y:S01]  /*5f30*/  FMUL R43, R9.reuse, R21 ;  /* 0x00000015092b7220 */ /* 0x041fe20000400000 */
[----:B------:R-:W-:Y:S01]  /*5f40*/  FMUL R86, R9, R19 ;  /* 0x0000001309567220 */ /* 0x000fe20000400000 */
[----:B------:R-:W-:Y:S01]  /*5f50*/  FFMA.FTZ R21, R2, R27, -0.16845393180847167969 ;  /* 0xbe2c7f3002157423 */ /* 0x000fe2000001001b */
[----:B------:R-:W-:Y:S01]  /*5f60*/  FSEL R92, R92, R53, P1 ;  /* 0x000000355c5c7208 */ /* 0x000fe20000800000 */
[----:B------:R-:W-:Y:S01]  /*5f70*/  FFMA.FTZ R19, R12, R13, 0.1716887056827545166 ;  /* 0x3e2fcf2a0c137423 */ /* 0x000fe2000001000d */
[----:B------:R-:W-:Y:S01]  /*5f80*/  FSEL R49, R38, R49, P1 ;  /* 0x0000003126317208 */ /* 0x000fe20000800000 */
[----:B------:R-:W-:Y:S01]  /*5f90*/  FMUL R84, R77, 0.25 ;  /* 0x3e8000004d547820 */ /* 0x000fe20000400000 */
[----:B------:R-:W-:Y:S01]  /*5fa0*/  FMUL R38, R45, 0.25 ;  /* 0x3e8000002d267820 */ /* 0x000fe20000400000 */
[----:B------:R-:W-:Y:S01]  /*5fb0*/  FMUL R53, R44, 0.25 ;  /* 0x3e8000002c357820 */ /* 0x000fe20000400000 */
[----:B------:R-:W-:Y:S01]  /*5fc0*/  FFMA.FTZ R21, R2, R21, 0.1716887056827545166 ;  /* 0x3e2fcf2a02157423 */ /* 0x000fe20000010015 */
[----:B------:R-:W-:Y:S01]  /*5fd0*/  FFMA.FTZ R19, R12, R19, -0.17900948226451873779 ;  /* 0xbe374e430c137423 */ /* 0x000fe20000010013 */
[----:B------:R-:W-:-:S02]  /*5fe0*/  FSEL R22, R22, R81, P1 ;  /* 0x0000005116167208 */ /* 0x000fc40000800000 */
[----:B------:R-:W-:Y:S01]  /*5ff0*/  FSEL R84, R84, R77, P1 ;  /* 0x0000004d54547208 */ /* 0x000fe20000800000 */
[----:B------:R-:W-:Y:S01]  /*6000*/  FFMA.FTZ R21, R2, R21, -0.17900948226451873779 ;  /* 0xbe374e4302157423 */ /* 0x000fe20000010015 */
[----:B------:R-:W-:Y:S02]  /*6010*/  FSEL R69, R42, R69, P1 ;  /* 0x000000452a457208 */ /* 0x000fe40000800000 */
[----:B------:R-:W-:Y:S02]  /*6020*/  FSEL R89, R89, R64, P1 ;  /* 0x0000004059597208 */ /* 0x000fe40000800000 */
[----:B------:R-:W-:Y:S02]  /*6030*/  FSEL R90, R90, R61, P1 ;  /* 0x0000003d5a5a7208 */ /* 0x000fe40000800000 */
[----:B------:R-:W-:Y:S02]  /*6040*/  FSEL R91, R91, R60, P1 ;  /* 0x0000003c5b5b7208 */ /* 0x000fe40000800000 */
[----:B------:R-:W-:-:S02]  /*6050*/  FSEL R93, R93, R52, P1 ;  /* 0x000000345d5d7208 */ /* 0x000fc40000800000 */
[----:B------:R-:W-:Y:S02]  /*6060*/  FSEL R45, R38, R45, P1 ;  /* 0x0000002d262d7208 */ /* 0x000fe40000800000 */
[----:B------:R-:W-:Y:S02]  /*6070*/  FSEL R44, R53, R44, P1 ;  /* 0x0000002c352c7208 */ /* 0x000fe40000800000 */
[----:B------:R-:W-:Y:S01]  /*6080*/  FSEL R95, R95, R40, P1 ;  /* 0x000000285f5f7208 */ /* 0x000fe20000800000 */
[----:B------:R-:W-:Y:S01]  /*6090*/  FFMA.FTZ R19, R12, R19, 0.20512372255325317383 ;  /* 0x3e520bf40c137423 */ /* 0x000fe20000010013 */
        /* <DEDUP_REMOVED lines=29> */
[----:B------:R-:W-:Y:S01]  /*6270*/  FFMA.FTZ R21, R2, R21, 0.20512372255325317383 ;  /* 0x3e520bf402157423 */ /* 0x000fe20000010015 */
[----:B------:R-:W-:Y:S01]  /*6280*/  @!P2 FMUL R103, R103, 16777216 ;  /* 0x4b8000006767a820 */ /* 0x000fe20000400000 */
[----:B------:R-:W-:Y:S01]  /*6290*/  FFMA.FTZ R19, R12, R19, -0.24046532809734344482 ;  /* 0xbe763c8b0c137423 */ /* 0x000fe20000010013 */
[----:B------:R-:W-:Y:S01]  /*62a0*/  I2FP.F32.S32 R36, R65 ;  /* 0x0000004100247245 */ /* 0x000fe20000201400 */
[C---:B------:R-:W-:Y:S01]  /*62b0*/  FMUL R101, R106.reuse, R15 ;  /* 0x0000000f6a657220 */ /* 0x040fe20000400000 */
[----:B------:R-:W-:Y:S01]  /*62c0*/  I2FP.F32.S32 R29, R76 ;  /* 0x0000004c001d7245 */ /* 0x000fe20000201400 */
[C---:B------:R-:W-:Y:S01]  /*62d0*/  FMUL R71, R106.reuse, R87 ;  /* 0x000000576a477220 */ /* 0x040fe20000400000 */
[C---:B------:R-:W-:Y:S01]  /*62e0*/  FMUL R63, R106.reuse, R78 ;  /* 0x0000004e6a3f7220 */ /* 0x040fe20000400000 */
[C---:B------:R-:W-:Y:S01]  /*62f0*/  FMUL R53, R106.reuse, R8 ;  /* 0x000000086a357220 */ /* 0x040fe20000400000 */
[C---:B------:R-:W-:Y:S01]  /*6300*/  FMUL R15, R106.reuse, R39 ;  /* 0x000000276a0f7220 */ /* 0x040fe20000400000 */
[C---:B------:R-:W-:Y:S01]  /*6310*/  FMUL R65, R9.reuse, R23 ;  /* 0x0000001709417220 */ /* 0x040fe20000400000 */
[C---:B------:R-:W-:Y:S01]  /*6320*/  FMUL R74, R106.reuse, R11 ;  /* 0x0000000b6a4a7220 */ /* 0x040fe20000400000 */
[C---:B------:R-:W-:Y:S01]  /*6330*/  FMUL R61, R106.reuse, R10 ;  /* 0x0000000a6a3d7220 */ /* 0x040fe20000400000 */
[----:B------:R-:W-:Y:S01]  /*6340*/  FMUL R52, R106, R5 ;  /* 0x000000056a347220 */ /* 0x000fe20000400000 */
[C---:B------:R-:W-:Y:S01]  /*6350*/  FMUL R78, R9.reuse, R20 ;  /* 0x00000014094e7220 */ /* 0x040fe20000400000 */
        /* <DEDUP_REMOVED lines=27> */
[----:B------:R-:W-:Y:S01]  /*6510*/  FFMA.FTZ R21, R2, R21, -0.24046532809734344482 ;  /* 0xbe763c8b02157423 */ /* 0x000fe20000010015 */
[C---:B------:R-:W-:Y:S01]  /*6520*/  FMUL R11, R106.reuse, R31 ;  /* 0x0000001f6a0b7220 */ /* 0x040fe20000400000 */
[C---:B------:R-:W-:Y:S01]  /*6530*/  FMUL R10, R106.reuse, R30 ;  /* 0x0000001e6a0a7220 */ /* 0x040fe20000400000 */
[----:B------:R-:W-:Y:S01]  /*6540*/  FMUL R5, R106, R26 ;  /* 0x0000001a6a057220 */ /* 0x000fe20000400000 */
[----:B------:R-:W-:Y:S01]  /*6550*/  FFMA.FTZ R19, R12, R19, 0.28857114911079406738 ;  /* 0x3e93bf990c137423 */ /* 0x000fe20000010013 */
[----:B------:R-:W-:Y:S01]  /*6560*/  FMUL R9, R9, R103 ;  /* 0x0000006709097220 */ /* 0x000fe20000400000 */
[----:B------:R-:W-:Y:S01]  /*6570*/  FFMA.FTZ R21, R2, R21, 0.28857114911079406738 ;  /* 0x3e93bf9902157423 */ /* 0x000fe20000010015 */
[----:B------:R-:W-:Y:S01]  /*6580*/  F2FP.BF16.F32.PACK_AB R8, R8, R23 ;  /* 0x000000170808723e */ /* 0x000fe200000010ff */
[----:B------:R-:W-:Y:S01]  /*6590*/  FFMA.FTZ R19, R12, R19, -0.36067417263984680176 ;  /* 0xbeb8aa490c137423 */ /* 0x000fe20000010013 */
[----:B------:R-:W-:-:S02]  /*65a0*/  F2FP.BF16.F32.PACK_AB R10, R10, R5 ;  /* 0x000000050a0a723e */ /* 0x000fc400000010ff */
[----:B------:R-:W-:Y:S02]  /*65b0*/  ISETP.GE.U32.AND P1, PT, R25, 0x7f800000, PT ;  /* 0x7f8000001900780c */ /* 0x000fe40003f26070 */
[----:B------:R-:W-:Y:S02]  /*65c0*/  ISETP.GE.U32.AND P2, PT, R28, 0x7f800000, PT ;  /* 0x7f8000001c00780c */ /* 0x000fe40003f46070 */
[----:B------:R-:W-:Y:S01]  /*65d0*/  FSEL R33, RZ, -23, P3 ;  /* 0xc1b80000ff217808 */ /* 0x000fe20001800000 */
[----:B------:R-:W-:Y:S01]  /*65e0*/  FFMA.FTZ R24, R29, 1.1920928955078125e-07, R24 ;  /* 0x340000001d187823 */ /* 0x000fe20000010018 */
[----:B------:R-:W-:Y:S01]  /*65f0*/  F2FP.BF16.F32.PACK_AB R9, R100, R9 ;  /* 0x000000096409723e */ /* 0x000fe200000010ff */
[----:B------:R-:W-:Y:S01]  /*6600*/  FMUL R17, R106, R17 ;  /* 0x000000116a117220 */ /* 0x000fe20000400000 */
[----:B------:R-:W-:Y:S01]  /*6610*/  F2FP.BF16.F32.PACK_AB R11, R11, R0 ;  /* 0x000000000b0b723e */ /* 0x000fe200000010ff */
[----:B------:R-:W-:Y:S01]  /*6620*/  FFMA.FTZ R21, R2, R21, -0.36067417263984680176 ;  /* 0xbeb8aa4902157423 */ /* 0x000fe20000010015 */
[----:B------:R-:W-:Y:S01]  /*6630*/  FFMA.FTZ R19, R12, R19, 0.48089820146560668945 ;  /* 0x3ef6384a0c137423 */ /* 0x000fe20000010013 */
[C---:B------:R-:W-:Y:S01]  /*6640*/  FMUL R47, R106.reuse, R47 ;  /* 0x0000002f6a2f7220 */ /* 0x040fe20000400000 */
[----:B------:R-:W-:Y:S01]  /*6650*/  FMUL R46, R106, R46 ;  /* 0x0000002e6a2e7220 */ /* 0x000fe20000400000 */
[----:B------:R-:W-:Y:S01]  /*6660*/  STSM.16.M88.4 [R80], R8 ;  /* 0x0000000850007844 */ /* 0x000fe20000000200 */
[----:B------:R-:W-:Y:S01]  /*6670*/  FFMA.FTZ R21, R2, R21, 0.48089820146560668945 ;  /* 0x3ef6384a02157423 */ /* 0x000fe20000010015 */
[----:B------:R-:W-:Y:S01]  /*6680*/  FFMA.FTZ R19, R12, R19, -0.72134751081466674805 ;  /* 0xbf38aa3b0c137423 */ /* 0x000fe20000010013 */
[----:B------:R-:W-:Y:S01]  /*6690*/  FMUL R55, R106, R55 ;  /* 0x000000376a377220 */ /* 0x000fe20000400000 */
[----:B------:R-:W-:Y:S01]  /*66a0*/  BAR.SYNC.DEFER_BLOCKING 0x0 ;  /* 0x0000000000007b1d */ /* 0x000fe20000010000 */
[----:B------:R-:W-:Y:S01]  /*66b0*/  FFMA.FTZ R21, R2, R21, -0.72134751081466674805 ;  /* 0xbf38aa3b02157423 */ /* 0x000fe20000010015 */
[----:B------:R-:W-:-:S03]  /*66c0*/  FMUL R19, R12, R19 ;  /* 0x000000130c137220 */ /* 0x000fc60000400000 */
[----:B------:R-:W-:Y:S01]  /*66d0*/  FMUL R21, R2, R21 ;  /* 0x0000001502157220 */ /* 0x000fe20000400000 */
[----:B------:R-:W-:Y:S01]  /*66e0*/  FMUL R19, R12, R19 ;  /* 0x000000130c137220 */ /* 0x000fe20000400000 */
[C---:B------:R-:W-:Y:S01]  /*66f0*/  FMUL R51, R106.reuse, R51 ;  /* 0x000000336a337220 */ /* 0x040fe20000400000 */
[----:B------:R-:W-:Y:S01]  /*6700*/  FMUL R50, R106, R50 ;  /* 0x000000326a327220 */ /* 0x000fe20000400000 */
[----:B------:R-:W-:Y:S01]  /*6710*/  FMUL R21, R2, R21 ;  /* 0x0000001502157220 */ /* 0x000fe20000400000 */
[----:B------:R-:W-:Y:S01]  /*6720*/  FFMA.FTZ R19, R12, 1.4426950216293334961, R19 ;  /* 0x3fb8aa3b0c137823 */ /* 0x000fe20000010013 */
[----:B------:R-:W-:Y:S01]  /*6730*/  FFMA.FTZ R29, R36, 1.1920928955078125e-07, R33 ;  /* 0x34000000241d7823 */ /* 0x000fe20000010021 */
[----:B------:R-:W-:Y:S01]  /*6740*/  FMUL R33, R106, R14 ;  /* 0x0000000e6a217220 */ /* 0x000fe20000400000 */
[----:B------:R-:W-:Y:S01]  /*6750*/  FFMA.FTZ R0, R2, 1.4426950216293334961, R21 ;  /* 0x3fb8aa3b02007823 */ /* 0x000fe20000010015 */
[----:B------:R-:W-:Y:S01]  /*6760*/  FMUL R14, R106, R16 ;  /* 0x000000106a0e7220 */ /* 0x000fe20000400000 */
[----:B------:R-:W-:Y:S01]  /*6770*/  FADD R2, R24, R19 ;  /* 0x0000001318027221 */ /* 0x000fe20000000000 */
[----:B------:R-:W-:Y:S01]  /*6780*/  FMUL R16, R106, R34 ;  /* 0x000000226a107220 */ /* 0x000fe20000400000 */
[----:B------:R-:W-:-:S02]  /*6790*/  @P1 IMAD.MOV.U32 R12, RZ, RZ, 0x7f800000 ;  /* 0x7f800000ff0c1424 */ /* 0x000fc400078e00ff */
[----:B------:R-:W-:Y:S01]  /*67a0*/  @!P4 FMUL R59, R59, 16777216 ;  /* 0x4b8000003b3bc820 */ /* 0x000fe20000400000 */
[----:B------:R-:W-:Y:S02]  /*67b0*/  @P2 IMAD.MOV.U32 R19, RZ, RZ, 0x7f800000 ;  /* 0x7f800000ff132424 */ /* 0x000fe400078e00ff */
[----:B------:R-:W-:Y:S01]  /*67c0*/  FADD R0, R29, R0 ;  /* 0x000000001d007221 */ /* 0x000fe20000000000 */
[----:B------:R-:W-:Y:S01]  /*67d0*/  @P1 FFMA.FTZ R2, R25, R12, +INF ;  /* 0x7f80000019021423 */ /* 0x000fe2000001000c */
[----:B------:R-:W-:Y:S01]  /*67e0*/  F2FP.BF16.F32.PACK_AB R12, R97, R18 ;  /* 0x00000012610c723e */ /* 0x000fe200000010ff */
[----:B------:R-:W-:Y:S01]  /*67f0*/  @P2 FFMA.FTZ R0, R28, R19, +INF ;  /* 0x7f8000001c002423 */ /* 0x000fe20000010013 */
[----:B------:R-:W-:Y:S01]  /*6800*/  F2FP.BF16.F32.PACK_AB R14, R14, R16 ;  /* 0x000000100e0e723e */ /* 0x000fe200000010ff */
[----:B------:R-:W-:Y:S01]  /*6810*/  @!P4 FMUL R58, R58, 16777216 ;  /* 0x4b8000003a3ac820 */ /* 0x000fe20000400000 */
[----:B------:R-:W-:Y:S01]  /*6820*/  F2FP.BF16.F32.PACK_AB R15, R15, R17 ;  /* 0x000000110f0f723e */ /* 0x000fe200000010ff */
[----:B------:R-:W-:Y:S01]  /*6830*/  @!P4 FMUL R4, R4, 16777216 ;  /* 0x4b8000000404c820 */ /* 0x000fe20000400000 */
[----:B------:R-:W0:Y:S01]  /*6840*/  LDS.128 R16, [R117] ;  /* 0x0000000075107984 */ /* 0x000e220000000c00 */
[----:B------:R-:W-:Y:S01]  /*6850*/  F2FP.BF16.F32.PACK_AB R13, R13, R98 ;  /* 0x000000620d0d723e */ /* 0x000fe200000010ff */
[----:B------:R-:W2:Y:S08]  /*6860*/  LDC.64 R68, c[0x0][0x228] ;  /* 0x00008a00ff447b82 */ /* 0x000eb00000000a00 */
[----:B------:R-:W-:Y:S06]  /*6870*/  BAR.SYNC.DEFER_BLOCKING 0x0 ;  /* 0x0000000000007b1d */ /* 0x000fec0000010000 */
[----:B------:R-:W-:Y:S02]  /*6880*/  STSM.16.M88.4 [R80], R12 ;  /* 0x0000000c50007844 */ /* 0x000fe40000000200 */
[----:B------:R-:W-:Y:S01]  /*6890*/  BAR.SYNC.DEFER_BLOCKING 0x0 ;  /* 0x0000000000007b1d */ /* 0x000fe20000010000 */
[----:B------:R-:W-:-:S02]  /*68a0*/  F2FP.BF16.F32.PACK_AB R44, R44, R95 ;  /* 0x0000005f2c2c723e */ /* 0x000fc400000010ff */
[----:B------:R-:W-:-:S03]  /*68b0*/  F2FP.BF16.F32.PACK_AB R45, R45, R94 ;  /* 0x0000005e2d2d723e */ /* 0x000fc600000010ff */
[----:B------:R-:W3:Y:S01]  /*68c0*/  LDS.128 R8, [R117] ;  /* 0x0000000075087984 */ /* 0x000ee20000000c00 */
[----:B------:R-:W-:Y:S02]  /*68d0*/  F2FP.BF16.F32.PACK_AB R46, R46, R101 ;  /* 0x000000652e2e723e */ /* 0x000fe400000010ff */
[----:B------:R-:W-:Y:S01]  /*68e0*/  F2FP.BF16.F32.PACK_AB R47, R47, R99 ;  /* 0x000000632f2f723e */ /* 0x000fe200000010ff */
[----:B------:R-:W-:Y:S06]  /*68f0*/  BAR.SYNC.DEFER_BLOCKING 0x0 ;  /* 0x0000000000007b1d */ /* 0x000fec0000010000 */
[----:B------:R4:W-:Y:S02]  /*6900*/  STSM.16.M88.4 [R80], R44 ;  /* 0x0000002c50007844 */ /* 0x0009e40000000200 */
[----:B------:R-:W-:Y:S01]  /*6910*/  BAR.SYNC.DEFER_BLOCKING 0x0 ;  /* 0x0000000000007b1d */ /* 0x000fe20000010000 */
[----:B------:R-:W-:-:S02]  /*6920*/  F2FP.BF16.F32.PACK_AB R48, R93, R48 ;  /* 0x000000305d30723e */ /* 0x000fc400000010ff */
[----:B------:R-:W-:-:S03]  /*6930*/  F2FP.BF16.F32.PACK_AB R49, R92, R49 ;  /* 0x000000315c31723e */ /* 0x000fc600000010ff */
[----:B------:R-:W3:Y:S01]  /*6940*/  LDS.128 R12, [R117] ;  /* 0x00000000750c7984 */ /* 0x000ee20000000c00 */
[----:B------:R-:W-:Y:S02]  /*6950*/  F2FP.BF16.F32.PACK_AB R50, R33, R50 ;  /* 0x000000322132723e */ /* 0x000fe400000010ff */
[----:B------:R-:W-:Y:S01]  /*6960*/  F2FP.BF16.F32.PACK_AB R51, R55, R51 ;  /* 0x000000333733723e */ /* 0x000fe200000010ff */
[----:B------:R-:W-:Y:S01]  /*6970*/  BAR.SYNC.DEFER_BLOCKING 0x0 ;  /* 0x0000000000007b1d */ /* 0x000fe20000010000 */
[C---:B------:R-:W-:Y:S01]  /*6980*/  FMUL R59, R106.reuse, R59 ;  /* 0x0000003b6a3b7220 */ /* 0x040fe20000400000 */
[----:B------:R-:W-:-:S04]  /*6990*/  FMUL R58, R106, R58 ;  /* 0x0000003a6a3a7220 */ /* 0x000fc80000400000 */
[----:B------:R1:W-:Y:S01]  /*69a0*/  STSM.16.M88.4 [R80], R48 ;  /* 0x0000003050007844 */ /* 0x0003e20000000200 */
[----:B----4-:R-:W-:Y:S02]  /*69b0*/  F2FP.BF16.F32.PACK_AB R44, R91, R56 ;  /* 0x000000385b2c723e */ /* 0x010fe400000010ff */
[----:B------:R-:W-:Y:S02]  /*69c0*/  F2FP.BF16.F32.PACK_AB R45, R90, R57 ;  /* 0x000000395a2d723e */ /* 0x000fe400000010ff */
[----:B------:R-:W-:Y:S02]  /*69d0*/  F2FP.BF16.F32.PACK_AB R46, R37, R58 ;  /* 0x0000003a252e723e */ /* 0x000fe400000010ff */
[----:B------:R-:W-:Y:S01]  /*69e0*/  F2FP.BF16.F32.PACK_AB R47, R35, R59 ;  /* 0x0000003b232f723e */ /* 0x000fe200000010ff */
[----:B------:R-:W-:Y:S06]  /*69f0*/  BAR.SYNC.DEFER_BLOCKING 0x0 ;  /* 0x0000000000007b1d */ /* 0x000fec0000010000 */
[----:B------:R-:W4:Y:S02]  /*6a00*/  LDS.128 R56, [R117] ;  /* 0x0000000075387984 */ /* 0x000f240000000c00 */
[----:B------:R-:W-:Y:S01]  /*6a10*/  BAR.SYNC.DEFER_BLOCKING 0x0 ;  /* 0x0000000000007b1d */ /* 0x000fe20000010000 */
[----:B------:R-:W-:Y:S01]  /*6a20*/  SHF.R.U32.HI R42, RZ, 0x8, R122 ;  /* 0x00000008ff2a7819 */ /* 0x000fe2000001167a */
[----:B------:R-:W-:-:S04]  /*6a30*/  FMUL R54, R106, R4 ;  /* 0x000000046a367220 */ /* 0x000fc80000400000 */
[----:B------:R0:W-:Y:S01]  /*6a40*/  STSM.16.M88.4 [R80], R44 ;  /* 0x0000002c50007844 */ /* 0x0001e20000000200 */
[----:B------:R-:W-:Y:S02]  /*6a50*/  SGXT.U32 R42, R42, 0x1 ;  /* 0x000000012a2a781a */ /* 0x000fe40000000000 */
[----:B-1----:R-:W-:Y:S02]  /*6a60*/  F2FP.BF16.F32.PACK_AB R50, R53, R54 ;  /* 0x000000363532723e */ /* 0x002fe400000010ff */
[----:B------:R-:W-:Y:S01]  /*6a70*/  F2FP.BF16.F32.PACK_AB R51, R41, R52 ;  /* 0x000000342933723e */ /* 0x000fe200000010ff */
[----:B------:R-:W-:Y:S01]  /*6a80*/  BAR.SYNC.DEFER_BLOCKING 0x0 ;  /* 0x0000000000007b1d */ /* 0x000fe20000010000 */
[----:B------:R-:W-:-:S04]  /*6a90*/  IMAD R75, R42, R115, RZ ;  /* 0x000000732a4b7224 */ /* 0x000fc800078e02ff */
[----:B------:R-:W-:-:S04]  /*6aa0*/  IMAD R73, R115, 0x2, R75 ;  /* 0x0000000273497824 */ /* 0x000fc800078e024b */
[C---:B------:R-:W-:Y:S01]  /*6ab0*/  IMAD R77, R115.reuse, 0x2, R73 ;  /* 0x00000002734d7824 */ /* 0x040fe200078e0249 */
[----:B------:R-:W1:Y:S03]  /*6ac0*/  LDS.128 R52, [R117] ;  /* 0x0000000075347984 */ /* 0x000e660000000c00 */
[----:B------:R-:W-:Y:S01]  /*6ad0*/  IMAD R82, R115, 0x2, R77 ;  /* 0x0000000273527824 */ /* 0x000fe200078e024d */
[----:B------:R-:W-:-:S03]  /*6ae0*/  F2FP.BF16.F32.PACK_AB R48, R39, R89 ;  /* 0x000000592730723e */ /* 0x000fc600000010ff */
[----:B------:R-:W-:Y:S01]  /*6af0*/  IMAD R81, R115, 0x2, R82 ;  /* 0x0000000273517824 */ /* 0x000fe200078e0252 */
[----:B------:R-:W-:Y:S01]  /*6b00*/  F2FP.BF16.F32.PACK_AB R49, R87, R88 ;  /* 0x000000585731723e */ /* 0x000fe200000010ff */
[----:B------:R-:W-:Y:S02]  /*6b10*/  BAR.SYNC.DEFER_BLOCKING 0x0 ;  /* 0x0000000000007b1d */ /* 0x000fe40000010000 */
[----:B------:R-:W-:-:S04]  /*6b20*/  IMAD R66, R115, 0x2, R81 ;  /* 0x0000000273427824 */ /* 0x000fc800078e0251 */
[C---:B------:R-:W-:Y:S01]  /*6b30*/  IMAD R72, R115.reuse, 0x2, R66 ;  /* 0x0000000273487824 */ /* 0x040fe200078e0242 */
[----:B------:R-:W2:Y:S03]  /*6b40*/  S2R R121, SR_CTAID.X ;  /* 0x0000000000797919 */ /* 0x000ea60000002500 */
[----:B------:R-:W-:-:S04]  /*6b50*/  IMAD R64, R115, 0x2, R72 ;  /* 0x0000000273407824 */ /* 0x000fc800078e0248 */
[C---:B------:R-:W-:Y:S01]  /*6b60*/  IMAD R60, R115.reuse, 0x2, R64 ;  /* 0x00000002733c7824 */ /* 0x040fe200078e0240 */
[----:B------:R-:W-:Y:S01]  /*6b70*/  STSM.16.M88.4 [R80], R48 ;  /* 0x0000003050007844 */ /* 0x000fe20000000200 */
[----:B------:R-:W-:Y:S02]  /*6b80*/  BAR.SYNC.DEFER_BLOCKING 0x0 ;  /* 0x0000000000007b1d */ /* 0x000fe40000010000 */
[----:B------:R-:W-:-:S04]  /*6b90*/  IMAD R42, R115, 0x2, R60 ;  /* 0x00000002732a7824 */ /* 0x000fc800078e023c */
[----:B------:R-:W-:-:S04]  /*6ba0*/  IMAD R62, R115, 0x2, R42 ;  /* 0x00000002733e7824 */ /* 0x000fc800078e022a */
[----:B------:R-:W-:-:S04]  /*6bb0*/  IMAD R40, R115, 0x2, R62 ;  /* 0x0000000273287824 */ /* 0x000fc800078e023e */
[----:B------:R-:W-:Y:S01]  /*6bc0*/  IMAD R38, R115, 0x2, R40 ;  /* 0x0000000273267824 */ /* 0x000fe200078e0228 */
[----:B--2---:R-:W-:-:S03]  /*6bd0*/  PRMT R121, R122, 0x6540, R121 ;  /* 0x000065407a797816 */ /* 0x004fc60000000079 */
[C---:B------:R-:W-:Y:S01]  /*6be0*/  IMAD R36, R115.reuse, 0x2, R38 ;  /* 0x0000000273247824 */ /* 0x040fe200078e0226 */
[----:B------:R-:W2:Y:S03]  /*6bf0*/  LDS.128 R48, [R117] ;  /* 0x0000000075307984 */ /* 0x000ea60000000c00 */
[----:B------:R-:W-:Y:S01]  /*6c00*/  IMAD R34, R115, 0x2, R36 ;  /* 0x0000000273227824 */ /* 0x000fe200078e0224 */
[----:B------:R-:W-:Y:S01]  /*6c10*/  UIMAD UR4, UR46, UR4, URZ ;  /* 0x000000042e0472a4 */ /* 0x000fe2000f8e023f */
[----:B------:R-:W-:Y:S02]  /*6c20*/  IMAD R90, R121, UR5, RZ ;  /* 0x00000005795a7c24 */ /* 0x000fe4000f8e02ff */
[----:B------:R-:W-:Y:S01]  /*6c30*/  @!P4 FMUL R3, R3, 16777216 ;  /* 0x4b8000000303c820 */ /* 0x000fe20000400000 */
[----:B------:R-:W-:Y:S01]  /*6c40*/  @!P4 FMUL R83, R83, 16777216 ;  /* 0x4b8000005353c820 */ /* 0x000fe20000400000 */
[----:B------:R-:W-:Y:S01]  /*6c50*/  IMAD R32, R115, 0x2, R34 ;  /* 0x0000000273207824 */ /* 0x000fe200078e0222 */
[----:B------:R-:W-:Y:S01]  /*6c60*/  USHF.L.U32 UR5, UR4, 0x1, URZ ;  /* 0x0000000104057899 */ /* 0x000fe2000800063f */
[----:B0-----:R-:W-:-:S02]  /*6c70*/  IMAD.SHL.U32 R45, R90, 0x2, RZ ;  /* 0x000000025a2d7824 */ /* 0x001fc400078e00ff */
[C---:B------:R-:W-:Y:S01]  /*6c80*/  FMUL R3, R106.reuse, R3 ;  /* 0x000000036a037220 */ /* 0x040fe20000400000 */
[----:B------:R-:W-:Y:S01]  /*6c90*/  FMUL R83, R106, R83 ;  /* 0x000000536a537220 */ /* 0x000fe20000400000 */
[----:B------:R-:W-:Y:S01]  /*6ca0*/  IMAD R30, R115, 0x2, R32 ;  /* 0x00000002731e7824 */ /* 0x000fe200078e0220 */
[----:B------:R-:W-:Y:S02]  /*6cb0*/  F2FP.BF16.F32.PACK_AB R44, R43, R86 ;  /* 0x000000562b2c723e */ /* 0x000fe400000010ff */
[----:B------:R-:W-:Y:S01]  /*6cc0*/  IADD3 R114, P2, P3, R45, UR5, R68 ;  /* 0x000000052d727c10 */ /* 0x000fe2000fb5e044 */
[----:B------:R-:W-:Y:S01]  /*6cd0*/  IMAD R4, R115, 0x2, R30 ;  /* 0x0000000273047824 */ /* 0x000fe200078e021e */
[----:B------:R-:W-:Y:S02]  /*6ce0*/  F2FP.BF16.F32.PACK_AB R45, R84, R85 ;  /* 0x00000055542d723e */ /* 0x000fe400000010ff */
[----:B------:R-:W-:Y:S02]  /*6cf0*/  F2FP.BF16.F32.PACK_AB R46, R63, R83 ;  /* 0x000000533f2e723e */ /* 0x000fe400000010ff */
[----:B------:R-:W-:Y:S01]  /*6d00*/  F2FP.BF16.F32.PACK_AB R47, R3, R61 ;  /* 0x0000003d032f723e */ /* 0x000fe200000010ff */
[----:B------:R-:W-:Y:S01]  /*6d10*/  BAR.SYNC.DEFER_BLOCKING 0x0 ;  /* 0x0000000000007b1d */ /* 0x000fe20000010000 */
[----:B------:R-:W-:-:S04]  /*6d20*/  IMAD R5, R115, 0x2, R4 ;  /* 0x0000000273057824 */ /* 0x000fc800078e0204 */
[----:B------:R-:W-:-:S04]  /*6d30*/  IMAD R20, R115, 0x2, R5 ;  /* 0x0000000273147824 */ /* 0x000fc800078e0205 */
[----:B------:R-:W-:-:S04]  /*6d40*/  IMAD R22, R115, 0x2, R20 ;  /* 0x0000000273167824 */ /* 0x000fc800078e0214 */
[C---:B------:R-:W-:Y:S01]  /*6d50*/  IMAD R24, R115.reuse, 0x2, R22 ;  /* 0x0000000273187824 */ /* 0x040fe200078e0216 */
[----:B------:R-:W-:Y:S01]  /*6d60*/  STSM.16.M88.4 [R80], R44 ;  /* 0x0000002c50007844 */ /* 0x000fe20000000200 */
[----:B------:R-:W-:Y:S02]  /*6d70*/  BAR.SYNC.DEFER_BLOCKING 0x0 ;  /* 0x0000000000007b1d */ /* 0x000fe40000010000 */
[----:B------:R-:W-:Y:S01]  /*6d80*/  IMAD R26, R115, 0x2, R24 ;  /* 0x00000002731a7824 */ /* 0x000fe200078e0218 */
[----:B------:R-:W-:-:S03]  /*6d90*/  FSETP.NEU.AND P1, PT, R28, RZ, PT ;  /* 0x000000ff1c00720b */ /* 0x000fc60003f2d000 */
[----:B------:R-:W-:-:S04]  /*6da0*/  IMAD R28, R115, 0x2, R26 ;  /* 0x00000002731c7824 */ /* 0x000fc800078e021a */
[----:B------:R-:W-:Y:S01]  /*6db0*/  IMAD R21, R115, 0x2, R28 ;  /* 0x0000000273157824 */ /* 0x000fe200078e021c */
[----:B------:R-:W-:-:S03]  /*6dc0*/  FSETP.NEU.AND P0, PT, R25, RZ, PT ;  /* 0x000000ff1900720b */ /* 0x000fc60003f0d000 */
[----:B------:R-:W-:-:S04]  /*6dd0*/  IMAD R23, R115, 0x2, R21 ;  /* 0x0000000273177824 */ /* 0x000fc800078e0215 */
[C---:B------:R-:W-:Y:S01]  /*6de0*/  IMAD R25, R115.reuse, 0x2, R23 ;  /* 0x0000000273197824 */ /* 0x040fe200078e0217 */
[----:B------:R-:W0:Y:S03]  /*6df0*/  LDS.128 R44, [R117] ;  /* 0x00000000752c7984 */ /* 0x000e260000000c00 */
[----:B------:R-:W-:Y:S01]  /*6e00*/  IMAD R27, R115, 0x2, R25 ;  /* 0x00000002731b7824 */ /* 0x000fe200078e0219 */
[----:B------:R-:W-:Y:S01]  /*6e10*/  UIMAD.WIDE UR4, UR4, 0x2, URZ ;  /* 0x00000002040478a5 */ /* 0x000fe2000f8e023f */
[----:B------:R-:W-:-:S04]  /*6e20*/  IMAD.HI R90, R90, 0x2, RZ ;  /* 0x000000025a5a7827 */ /* 0x000fc800078e02ff */
[C---:B------:R-:W-:Y:S01]  /*6e30*/  IMAD R29, R115.reuse, 0x2, R27 ;  /* 0x00000002731d7824 */ /* 0x040fe200078e021b */
[----:B------:R-:W-:Y:S01]  /*6e40*/  IADD3.X R3, R90, UR5, R69, P2, P3 ;  /* 0x000000055a037c10 */ /* 0x000fe200097e6445 */
[----:B------:R-:W-:Y:S02]  /*6e50*/  ULDC UR4, c[0x0][0x27c] ;  /* 0x00009f0000047ab9 */ /* 0x000fe40000000800 */
[----:B------:R-:W-:Y:S01]  /*6e60*/  IMAD R31, R115, 0x2, R29 ;  /* 0x00000002731f7824 */ /* 0x000fe200078e021d */
[----:B------:R-:W-:Y:S02]  /*6e70*/  F2FP.BF16.F32.PACK_AB R68, R78, R79 ;  /* 0x0000004f4e44723e */ /* 0x000fe400000010ff */
[----:B------:R-:W-:Y:S01]  /*6e80*/  F2FP.BF16.F32.PACK_AB R69, R65, R76 ;  /* 0x0000004c4145723e */ /* 0x000fe200000010ff */
[----:B------:R-:W-:Y:S01]  /*6e90*/  IMAD R33, R115, 0x2, R31 ;  /* 0x0000000273217824 */ /* 0x000fe200078e021f */
[----:B------:R-:W-:Y:S02]  /*6ea0*/  F2FP.BF16.F32.PACK_AB R70, R70, R74 ;  /* 0x0000004a4646723e */ /* 0x000fe400000010ff */
[----:B------:R-:W-:Y:S01]  /*6eb0*/  F2FP.BF16.F32.PACK_AB R71, R71, R67 ;  /* 0x000000434747723e */ /* 0x000fe200000010ff */
[----:B------:R-:W-:Y:S01]  /*6ec0*/  BAR.SYNC.DEFER_BLOCKING 0x0 ;  /* 0x0000000000007b1d */ /* 0x000fe20000010000 */
[----:B------:R-:W-:-:S04]  /*6ed0*/  IMAD R35, R115, 0x2, R33 ;  /* 0x0000000273237824 */ /* 0x000fc800078e0221 */
[----:B------:R-:W-:-:S04]  /*6ee0*/  IMAD R37, R115, 0x2, R35 ;  /* 0x0000000273257824 */ /* 0x000fc800078e0223 */
[C---:B------:R-:W-:Y:S01]  /*6ef0*/  IMAD R39, R115.reuse, 0x2, R37 ;  /* 0x0000000273277824 */ /* 0x040fe200078e0225 */
[----:B------:R3:W-:Y:S03]  /*6f00*/  STSM.16.M88.4 [R80], R68 ;  /* 0x0000004450007844 */ /* 0x0007e60000000200 */
[----:B------:R-:W-:Y:S01]  /*6f10*/  IMAD R41, R115, 0x2, R39 ;  /* 0x0000000273297824 */ /* 0x000fe200078e0227 */
[----:B------:R-:W-:-:S03]  /*6f20*/  LEA R78, P2, R75, R114, 0x1 ;  /* 0x000000724b4e7211 */ /* 0x000fc600078408ff */
[----:B------:R-:W-:Y:S01]  /*6f30*/  IMAD R43, R115, 0x2, R41 ;  /* 0x00000002732b7824 */ /* 0x000fe200078e0229 */
[-C--:B------:R-:W-:Y:S02]  /*6f40*/  LEA R74, P3, R73, R114.reuse, 0x1 ;  /* 0x00000072494a7211 */ /* 0x080fe400078608ff */
[-C--:B------:R-:W-:Y:S01]  /*6f50*/  LEA.HI.X.SX32 R79, R75, R3.reuse, 0x1, P2 ;  /* 0x000000034b4f7211 */ /* 0x080fe200010f0eff */
[----:B------:R-:W-:Y:S01]  /*6f60*/  BAR.SYNC.DEFER_BLOCKING 0x0 ;  /* 0x0000000000007b1d */ /* 0x000fe20000010000 */
[----:B------:R-:W-:Y:S01]  /*6f70*/  IMAD R61, R115, 0x2, R43 ;  /* 0x00000002733d7824 */ /* 0x000fe200078e022b */
[----:B------:R-:W-:Y:S02]  /*6f80*/  LEA.HI.X.SX32 R75, R73, R3, 0x1, P3 ;  /* 0x00000003494b7211 */ /* 0x000fe400018f0eff */
[----:B------:R-:W-:Y:S01]  /*6f90*/  LEA R76, P4, R77, R114, 0x1 ;  /* 0x000000724d4c7211 */ /* 0x000fe200078808ff */
[----:B------:R-:W-:Y:S01]  /*6fa0*/  IMAD R63, R115, 0x2, R61 ;  /* 0x00000002733f7824 */ /* 0x000fe200078e023d */
[----:B------:R-:W-:-:S02]  /*6fb0*/  PRMT R84, R16, 0x7632, R84 ;  /* 0x0000763210547816 */ /* 0x000fc40000000054 */
[----:B------:R-:W-:Y:S01]  /*6fc0*/  LEA.HI.X.SX32 R77, R77, R3, 0x1, P4 ;  /* 0x000000034d4d7211 */ /* 0x000fe200020f0eff */
[----:B------:R-:W-:Y:S01]  /*6fd0*/  IMAD R65, R115, 0x2, R63 ;  /* 0x0000000273417824 */ /* 0x000fe200078e023f */
[----:B---3--:R-:W-:Y:S02]  /*6fe0*/  PRMT R68, R17, 0x7632, R68 ;  /* 0x0000763211447816 */ /* 0x008fe40000000044 */
[-C--:B------:R-:W-:Y:S01]  /*6ff0*/  LEA R80, P3, R81, R114.reuse, 0x1 ;  /* 0x0000007251507211 */ /* 0x080fe200078608ff */
[----:B------:R-:W-:Y:S01]  /*7000*/  IMAD R67, R115, 0x2, R65 ;  /* 0x0000000273437824 */ /* 0x000fe200078e0241 */
[----:B------:R-:W-:Y:S01]  /*7010*/  PRMT R70, R18, 0x7632, R70 ;  /* 0x0000763212467816 */ /* 0x000fe20000000046 */
[----:B------:R3:W-:Y:S04]  /*7020*/  STG.E.U16 desc[UR44][R78.64], R16 ;  /* 0x000000104e007986 */ /* 0x0007e8000c10152c */
[----:B------:R4:W-:Y:S01]  /*7030*/  STG.E.U16 desc[UR44][R74.64], R17 ;  /* 0x000000114a007986 */ /* 0x0009e2000c10152c */
[----:B---3--:R-:W-:-:S04]  /*7040*/  LEA R16, P2, R82, R114, 0x1 ;  /* 0x0000007252107211 */ /* 0x008fc800078408ff */
[-C--:B----4-:R-:W-:Y:S01]  /*7050*/  LEA.HI.X.SX32 R17, R82, R3.reuse, 0x1, P2 ;  /* 0x0000000352117211 */ /* 0x090fe200010f0eff */
[----:B------:R3:W-:Y:S01]  /*7060*/  STG.E.U16 desc[UR44][R76.64], R18 ;  /* 0x000000124c007986 */ /* 0x0007e2000c10152c */
[----:B------:R-:W-:Y:S01]  /*7070*/  LEA.HI.X.SX32 R81, R81, R3, 0x1, P3 ;  /* 0x0000000351517211 */ /* 0x000fe200018f0eff */
[----:B------:R-:W-:Y:S02]  /*7080*/  IMAD R69, R115, 0x2, R67 ;  /* 0x0000000273457824 */ /* 0x000fe400078e0243 */
[----:B------:R4:W-:Y:S01]  /*7090*/  STG.E.U16 desc[UR44][R16.64], R19 ;  /* 0x0000001310007986 */ /* 0x0009e2000c10152c */
[----:B------:R-:W-:Y:S01]  /*70a0*/  PRMT R74, R19, 0x7632, R74 ;  /* 0x00007632134a7816 */ /* 0x000fe2000000004a */
[----:B------:R-:W-:Y:S01]  /*70b0*/  IMAD R71, R115, 0x2, R69 ;  /* 0x0000000273477824 */ /* 0x000fe200078e0245 */
[-C--:B---3--:R-:W-:Y:S02]  /*70c0*/  LEA R18, P2, R66, R114.reuse, 0x1 ;  /* 0x0000007242127211 */ /* 0x088fe400078408ff */
[----:B----4-:R-:W-:-:S02]  /*70d0*/  LEA R16, P3, R72, R114, 0x1 ;  /* 0x0000007248107211 */ /* 0x010fc400078608ff */
[-C--:B------:R-:W-:Y:S02]  /*70e0*/  LEA.HI.X.SX32 R19, R66, R3.reuse, 0x1, P2 ;  /* 0x0000000342137211 */ /* 0x080fe400010f0eff */
[-C--:B------:R-:W-:Y:S02]  /*70f0*/  LEA.HI.X.SX32 R17, R72, R3.reuse, 0x1, P3 ;  /* 0x0000000348117211 */ /* 0x080fe400018f0eff */
[-C--:B------:R-:W-:Y:S01]  /*7100*/  LEA R86, P2, R64, R114.reuse, 0x1 ;  /* 0x0000007240567211 */ /* 0x080fe200078408ff */
[----:B------:R-:W-:Y:S01]  /*7110*/  STG.E.U16 desc[UR44][R80.64], R84 ;  /* 0x0000005450007986 */ /* 0x000fe2000c10152c */
[----:B------:R-:W-:Y:S01]  /*7120*/  IMAD R73, R115, 0x2, R71 ;  /* 0x0000000273497824 */ /* 0x000fe200078e0247 */
[----:B------:R-:W-:Y:S02]  /*7130*/  LEA R88, P3, R60, R114, 0x1 ;  /* 0x000000723c587211 */ /* 0x000fe400078608ff */
[----:B------:R3:W-:Y:S01]  /*7140*/  STG.E.U16 desc[UR44][R18.64], R68 ;  /* 0x0000004412007986 */ /* 0x0007e2000c10152c */
[----:B------:R-:W-:-:S03]  /*7150*/  LEA.HI.X.SX32 R87, R64, R3, 0x1, P2 ;  /* 0x0000000340577211 */ /* 0x000fc600010f0eff */
[----:B------:R4:W-:Y:S01]  /*7160*/  STG.E.U16 desc[UR44][R16.64], R70 ;  /* 0x0000004610007986 */ /* 0x0009e2000c10152c */
[C---:B------:R-:W-:Y:S01]  /*7170*/  IMAD R75, R115.reuse, 0x2, R73 ;  /* 0x00000002734b7824 */ /* 0x040fe200078e0249 */
[-C--:B------:R-:W-:Y:S02]  /*7180*/  LEA.HI.X.SX32 R89, R60, R3.reuse, 0x1, P3 ;  /* 0x000000033c597211 */ /* 0x080fe400018f0eff */
[-C--:B---3--:R-:W-:Y:S02]  /*7190*/  LEA R18, P4, R62, R114.reuse, 0x1 ;  /* 0x000000723e127211 */ /* 0x088fe400078808ff */
[----:B----4-:R-:W-:Y:S01]  /*71a0*/  LEA R16, P2, R42, R114, 0x1 ;  /* 0x000000722a107211 */ /* 0x010fe200078408ff */
[C---:B------:R-:W-:Y:S01]  /*71b0*/  IMAD R77, R115.reuse, 0x2, R75 ;  /* 0x00000002734d7824 */ /* 0x040fe200078e024b */
[-C--:B------:R-:W-:Y:S02]  /*71c0*/  LEA.HI.X.SX32 R19, R62, R3.reuse, 0x1, P4 ;  /* 0x000000033e137211 */ /* 0x080fe400020f0eff */
[----:B------:R-:W-:Y:S01]  /*71d0*/  LEA.HI.X.SX32 R17, R42, R3, 0x1, P2 ;  /* 0x000000032a117211 */ /* 0x000fe200010f0eff */
[----:B------:R-:W-:Y:S01]  /*71e0*/  STG.E.U16 desc[UR44][R86.64], R74 ;  /* 0x0000004a56007986 */ /* 0x000fe2000c10152c */
[----:B------:R-:W-:-:S03]  /*71f0*/  IMAD R79, R115, 0x2, R77 ;  /* 0x00000002734f7824 */ /* 0x000fc600078e024d */
[----:B------:R3:W-:Y:S04]  /*7200*/  STG.E.U16 desc[UR44][R88.64], R8 ;  /* 0x0000000858007986 */ /* 0x0007e8000c10152c */
[----:B------:R-:W-:Y:S04]  /*7210*/  STG.E.U16 desc[UR44][R16.64], R9 ;  /* 0x0000000910007986 */ /* 0x000fe8000c10152c */
[----:B------:R4:W-:Y:S01]  /*7220*/  STG.E.U16 desc[UR44][R18.64], R10 ;  /* 0x0000000a12007986 */ /* 0x0009e2000c10152c */
[----:B------:R-:W-:Y:S01]  /*7230*/  IMAD R81, R115, 0x2, R79 ;  /* 0x0000000273517824 */ /* 0x000fe200078e024f */
[----:B------:R-:W-:-:S02]  /*7240*/  PRMT R42, R8, 0x7632, R42 ;  /* 0x00007632082a7816 */ /* 0x000fc4000000002a */
[-C--:B---3--:R-:W-:Y:S01]  /*7250*/  LEA R8, P3, R38, R114.reuse, 0x1 ;  /* 0x0000007226087211 */ /* 0x088fe200078608ff */
[----:B------:R-:W-:Y:S01]  /*7260*/  IMAD R83, R115, 0x2, R81 ;  /* 0x0000000273537824 */ /* 0x000fe200078e0251 */
[----:B----4-:R-:W-:-:S04]  /*7270*/  LEA R18, P2, R40, R114, 0x1 ;  /* 0x0000007228127211 */ /* 0x010fc800078408ff */
[-C--:B------:R-:W-:Y:S02]  /*7280*/  LEA.HI.X.SX32 R19, R40, R3.reuse, 0x1, P2 ;  /* 0x0000000328137211 */ /* 0x080fe400010f0eff */
[-C--:B------:R-:W-:Y:S02]  /*7290*/  LEA R16, P2, R36, R114.reuse, 0x1 ;  /* 0x0000007224107211 */ /* 0x080fe400078408ff */
[----:B------:R-:W-:Y:S02]  /*72a0*/  PRMT R60, R9, 0x7632, R60 ;  /* 0x00007632093c7816 */ /* 0x000fe4000000003c */
[-C--:B------:R-:W-:Y:S02]  /*72b0*/  LEA.HI.X.SX32 R9, R38, R3.reuse, 0x1, P3 ;  /* 0x0000000326097211 */ /* 0x080fe400018f0eff */
[----:B------:R-:W-:Y:S02]  /*72c0*/  PRMT R40, R10, 0x7632, R40 ;  /* 0x000076320a287816 */ /* 0x000fe40000000028 */
[----:B------:R-:W-:Y:S01]  /*72d0*/  LEA.HI.X.SX32 R17, R36, R3, 0x1, P2 ;  /* 0x0000000324117211 */ /* 0x000fe200010f0eff */
[----:B------:R-:W-:Y:S01]  /*72e0*/  IMAD R85, R115, 0x2, R83 ;  /* 0x0000000273557824 */ /* 0x000fe200078e0253 */
[----:B------:R-:W-:Y:S01]  /*72f0*/  LEA R10, P3, R34, R114, 0x1 ;  /* 0x00000072220a7211 */ /* 0x000fe200078608ff */
[----:B------:R3:W-:Y:S01]  /*7300*/  STG.E.U16 desc[UR44][R18.64], R11 ;  /* 0x0000000b12007986 */ /* 0x0007e2000c10152c */
[----:B------:R-:W-:Y:S01]  /*7310*/  PRMT R38, R11, 0x7632, R38 ;  /* 0x000076320b267816 */ /* 0x000fe20000000026 */
[----:B------:R-:W-:-:S02]  /*7320*/  IMAD R87, R115, 0x2, R85 ;  /* 0x0000000273577824 */ /* 0x000fc400078e0255 */
[----:B------:R4:W-:Y:S04]  /*7330*/  STG.E.U16 desc[UR44][R8.64], R42 ;  /* 0x0000002a08007986 */ /* 0x0009e8000c10152c */
[----:B------:R1:W-:Y:S01]  /*7340*/  STG.E.U16 desc[UR44][R16.64], R60 ;  /* 0x0000003c10007986 */ /* 0x0003e2000c10152c */
[-C--:B---3--:R-:W-:Y:S02]  /*7350*/  LEA.HI.X.SX32 R11, R34, R3.reuse, 0x1, P3 ;  /* 0x00000003220b7211 */ /* 0x088fe400018f0eff */
[-C--:B----4-:R-:W-:Y:S02]  /*7360*/  LEA R8, P2, R32, R114.reuse, 0x1 ;  /* 0x0000007220087211 */ /* 0x090fe400078408ff */
[----:B-1----:R-:W-:Y:S01]  /*7370*/  LEA R16, P3, R30, R114, 0x1 ;  /* 0x000000721e107211 */ /* 0x002fe200078608ff */
[C---:B------:R-:W-:Y:S01]  /*7380*/  IMAD R89, R115.reuse, 0x2, R87 ;  /* 0x0000000273597824 */ /* 0x040fe200078e0257 */
[-C--:B------:R-:W-:Y:S01]  /*7390*/  LEA.HI.X.SX32 R9, R32, R3.reuse, 0x1, P2 ;  /* 0x0000000320097211 */ /* 0x080fe200010f0eff */
[----:B------:R1:W-:Y:S01]  /*73a0*/  STG.E.U16 desc[UR44][R10.64], R40 ;  /* 0x000000280a007986 */ /* 0x0003e2000c10152c */
[----:B------:R-:W-:Y:S01]  /*73b0*/  LEA.HI.X.SX32 R17, R30, R3, 0x1, P3 ;  /* 0x000000031e117211 */ /* 0x000fe200018f0eff */
[----:B------:R-:W-:-:S02]  /*73c0*/  IMAD R91, R115, 0x2, R89 ;  /* 0x00000002735b7824 */ /* 0x000fc400078e0259 */
[----:B------:R3:W-:Y:S04]  /*73d0*/  STG.E.U16 desc[UR44][R8.64], R38 ;  /* 0x0000002608007986 */ /* 0x0007e8000c10152c */
[----:B------:R4:W-:Y:S01]  /*73e0*/  STG.E.U16 desc[UR44][R16.64], R12 ;  /* 0x0000000c10007986 */ /* 0x0009e2000c10152c */
[CC--:B-1----:R-:W-:Y:S01]  /*73f0*/  LEA R10, P2, R4.reuse, R114.reuse, 0x1 ;  /* 0x00000072040a7211 */ /* 0x0c2fe200078408ff */
[----:B------:R-:W-:Y:S01]  /*7400*/  IMAD R93, R115, 0x2, R91 ;  /* 0x00000002735d7824 */ /* 0x000fe200078e025b */
[-C--:B---3--:R-:W-:Y:S02]  /*7410*/  LEA R8, P3, R5, R114.reuse, 0x1 ;  /* 0x0000007205087211 */ /* 0x088fe400078608ff */
[----:B------:R-:W-:Y:S02]  /*7420*/  LEA.HI.X.SX32 R11, R4, R3, 0x1, P2 ;  /* 0x00000003040b7211 */ /* 0x000fe400010f0eff */
[----:B----4-:R-:W-:-:S02]  /*7430*/  LEA R16, P2, R20, R114, 0x1 ;  /* 0x0000007214107211 */ /* 0x010fc400078408ff */
[-C--:B------:R-:W-:Y:S02]  /*7440*/  LEA.HI.X.SX32 R9, R5, R3.reuse, 0x1, P3 ;  /* 0x0000000305097211 */ /* 0x080fe400018f0eff */
[----:B------:R-:W-:Y:S01]  /*7450*/  LEA.HI.X.SX32 R17, R20, R3, 0x1, P2 ;  /* 0x0000000314117211 */ /* 0x000fe200010f0eff */
[----:B------:R-:W-:Y:S01]  /*7460*/  IMAD R95, R115, 0x2, R93 ;  /* 0x00000002735f7824 */ /* 0x000fe200078e025d */
[----:B------:R1:W-:Y:S01]  /*7470*/  STG.E.U16 desc[UR44][R10.64], R13 ;  /* 0x0000000d0a007986 */ /* 0x0003e2000c10152c */
[----:B------:R-:W-:-:S03]  /*7480*/  LEA R18, P6, R28, R114, 0x1 ;  /* 0x000000721c127211 */ /* 0x000fc600078c08ff */
[----:B------:R3:W-:Y:S01]  /*7490*/  STG.E.U16 desc[UR44][R8.64], R14 ;  /* 0x0000000e08007986 */ /* 0x0007e2000c10152c */
[----:B------:R-:W-:-:S03]  /*74a0*/  IMAD R97, R115, 0x2, R95 ;  /* 0x0000000273617824 */ /* 0x000fc600078e025f */
[----:B------:R4:W-:Y:S01]  /*74b0*/  STG.E.U16 desc[UR44][R16.64], R15 ;  /* 0x0000000f10007986 */ /* 0x0009e2000c10152c */
[----:B-1----:R-:W-:Y:S02]  /*74c0*/  PRMT R11, R14, 0x7632, R11 ;  /* 0x000076320e0b7816 */ /* 0x002fe4000000000b */
[----:B---3--:R-:W-:Y:S02]  /*74d0*/  PRMT R9, R12, 0x7632, R9 ;  /* 0x000076320c097816 */ /* 0x008fe40000000009 */
[-C--:B------:R-:W-:Y:S02]  /*74e0*/  LEA R12, P3, R22, R114.reuse, 0x1 ;  /* 0x00000072160c7211 */ /* 0x080fe400078608ff */
[-C--:B------:R-:W-:Y:S02]  /*74f0*/  LEA R14, P4, R24, R114.reuse, 0x1 ;  /* 0x00000072180e7211 */ /* 0x080fe400078808ff */
[----:B----4-:R-:W-:Y:S01]  /*7500*/  LEA R16, P5, R26, R114, 0x1 ;  /* 0x000000721a107211 */ /* 0x010fe200078a08ff */
[----:B------:R-:W-:Y:S01]  /*7510*/  IMAD R99, R115, 0x2, R97 ;  /* 0x0000000273637824 */ /* 0x000fe200078e0261 */
[----:B------:R-:W-:-:S02]  /*7520*/  PRMT R10, R13, 0x7632, R10 ;  /* 0x000076320d0a7816 */ /* 0x000fc4000000000a */
[----:B------:R-:W-:Y:S02]  /*7530*/  PRMT R116, R15, 0x7632, R116 ;  /* 0x000076320f747816 */ /* 0x000fe40000000074 */
[-C--:B------:R-:W-:Y:S02]  /*7540*/  LEA.HI.X.SX32 R13, R22, R3.reuse, 0x1, P3 ;  /* 0x00000003160d7211 */ /* 0x080fe400018f0eff */
[-C--:B------:R-:W-:Y:S02]  /*7550*/  LEA.HI.X.SX32 R15, R24, R3.reuse, 0x1, P4 ;  /* 0x00000003180f7211 */ /* 0x080fe400020f0eff */
[----:B------:R-:W-:Y:S02]  /*7560*/  LEA.HI.X.SX32 R17, R26, R3, 0x1, P5 ;  /* 0x000000031a117211 */ /* 0x000fe400028f0eff */
[-C--:B------:R-:W-:Y:S02]  /*7570*/  LEA R20, P2, R21, R114.reuse, 0x1 ;  /* 0x0000007215147211 */ /* 0x080fe400078408ff */
[----:B------:R-:W-:-:S02]  /*7580*/  LEA R22, P3, R23, R114, 0x1 ;  /* 0x0000007217167211 */ /* 0x000fc400078608ff */
[-C--:B------:R-:W-:Y:S02]  /*7590*/  LEA R24, P4, R25, R114.reuse, 0x1 ;  /* 0x0000007219187211 */ /* 0x080fe400078808ff */
[-C--:B------:R-:W-:Y:S02]  /*75a0*/  LEA R26, P5, R27, R114.reuse, 0x1 ;  /* 0x000000721b1a7211 */ /* 0x080fe400078a08ff */
[-C--:B------:R-:W-:Y:S02]  /*75b0*/  LEA.HI.X.SX32 R19, R28, R3.reuse, 0x1, P6 ;  /* 0x000000031c137211 */ /* 0x080fe400030f0eff */
[----:B------:R-:W-:Y:S01]  /*75c0*/  LEA R28, P6, R29, R114, 0x1 ;  /* 0x000000721d1c7211 */ /* 0x000fe200078c08ff */
[----:B------:R-:W-:Y:S01]  /*75d0*/  IMAD R101, R115, 0x2, R99 ;  /* 0x0000000273657824 */ /* 0x000fe200078e0263 */
[-C--:B------:R-:W-:Y:S02]  /*75e0*/  LEA.HI.X.SX32 R21, R21, R3.reuse, 0x1, P2 ;  /* 0x0000000315157211 */ /* 0x080fe400010f0eff */
[----:B------:R-:W-:-:S02]  /*75f0*/  LEA.HI.X.SX32 R23, R23, R3, 0x1, P3 ;  /* 0x0000000317177211 */ /* 0x000fc400018f0eff */
[-C--:B------:R-:W-:Y:S02]  /*7600*/  LEA.HI.X.SX32 R25, R25, R3.reuse, 0x1, P4 ;  /* 0x0000000319197211 */ /* 0x080fe400020f0eff */
[----:B------:R-:W-:Y:S02]  /*7610*/  LEA.HI.X.SX32 R27, R27, R3, 0x1, P5 ;  /* 0x000000031b1b7211 */ /* 0x000fe400028f0eff */
[-C--:B------:R-:W-:Y:S02]  /*7620*/  LEA R30, P2, R31, R114.reuse, 0x1 ;  /* 0x000000721f1e7211 */ /* 0x080fe400078408ff */
[-C--:B------:R-:W-:Y:S02]  /*7630*/  LEA R32, P3, R33, R114.reuse, 0x1 ;  /* 0x0000007221207211 */ /* 0x080fe400078608ff */
[-C--:B------:R-:W-:Y:S02]  /*7640*/  LEA R34, P4, R35, R114.reuse, 0x1 ;  /* 0x0000007223227211 */ /* 0x080fe400078808ff */
[----:B------:R-:W-:-:S02]  /*7650*/  LEA R36, P5, R37, R114, 0x1 ;  /* 0x0000007225247211 */ /* 0x000fc400078a08ff */
[-C--:B------:R-:W-:Y:S01]  /*7660*/  LEA.HI.X.SX32 R29, R29, R3.reuse, 0x1, P6 ;  /* 0x000000031d1d7211 */ /* 0x080fe200030f0eff */
[----:B------:R-:W-:Y:S01]  /*7670*/  IMAD R103, R115, 0x2, R101 ;  /* 0x0000000273677824 */ /* 0x000fe200078e0265 */
[-C--:B------:R-:W-:Y:S02]  /*7680*/  LEA R38, P6, R39, R114.reuse, 0x1 ;  /* 0x0000007227267211 */ /* 0x080fe400078c08ff */
[-C--:B------:R-:W-:Y:S02]  /*7690*/  LEA.HI.X.SX32 R31, R31, R3.reuse, 0x1, P2 ;  /* 0x000000031f1f7211 */ /* 0x080fe400010f0eff */
[-C--:B------:R-:W-:Y:S02]  /*76a0*/  LEA.HI.X.SX32 R33, R33, R3.reuse, 0x1, P3 ;  /* 0x0000000321217211 */ /* 0x080fe400018f0eff */
[-C--:B------:R-:W-:Y:S02]  /*76b0*/  LEA.HI.X.SX32 R35, R35, R3.reuse, 0x1, P4 ;  /* 0x0000000323237211 */ /* 0x080fe400020f0eff */
[----:B------:R-:W-:Y:S01]  /*76c0*/  LEA.HI.X.SX32 R37, R37, R3, 0x1, P5 ;  /* 0x0000000325257211 */ /* 0x000fe200028f0eff */
[----:B------:R-:W-:Y:S01]  /*76d0*/  IMAD R105, R115, 0x2, R103 ;  /* 0x0000000273697824 */ /* 0x000fe200078e0267 */
[----:B------:R-:W-:-:S02]  /*76e0*/  LEA R40, P2, R41, R114, 0x1 ;  /* 0x0000007229287211 */ /* 0x000fc400078408ff */
[-C--:B------:R-:W-:Y:S02]  /*76f0*/  LEA R42, P3, R43, R114.reuse, 0x1 ;  /* 0x000000722b2a7211 */ /* 0x080fe400078608ff */
[-C--:B------:R-:W-:Y:S02]  /*7700*/  LEA R60, P4, R61, R114.reuse, 0x1 ;  /* 0x000000723d3c7211 */ /* 0x080fe400078808ff */
[-C--:B------:R-:W-:Y:S02]  /*7710*/  LEA R62, P5, R63, R114.reuse, 0x1 ;  /* 0x000000723f3e7211 */ /* 0x080fe400078a08ff */
[-C--:B------:R-:W-:Y:S02]  /*7720*/  LEA.HI.X.SX32 R39, R39, R3.reuse, 0x1, P6 ;  /* 0x0000000327277211 */ /* 0x080fe400030f0eff */
[----:B------:R-:W-:Y:S01]  /*7730*/  LEA R64, P6, R65, R114, 0x1 ;  /* 0x0000007241407211 */ /* 0x000fe200078c08ff */
[----:B------:R-:W-:Y:S01]  /*7740*/  IMAD R4, R115, 0x2, R105 ;  /* 0x0000000273047824 */ /* 0x000fe200078e0269 */
[----:B------:R-:W-:-:S02]  /*7750*/  LEA.HI.X.SX32 R41, R41, R3, 0x1, P2 ;  /* 0x0000000329297211 */ /* 0x000fc400010f0eff */
[-C--:B------:R-:W-:Y:S02]  /*7760*/  LEA.HI.X.SX32 R43, R43, R3.reuse, 0x1, P3 ;  /* 0x000000032b2b7211 */ /* 0x080fe400018f0eff */
[-C--:B------:R-:W-:Y:S02]  /*7770*/  LEA.HI.X.SX32 R61, R61, R3.reuse, 0x1, P4 ;  /* 0x000000033d3d7211 */ /* 0x080fe400020f0eff */
[----:B------:R-:W-:Y:S02]  /*7780*/  LEA.HI.X.SX32 R63, R63, R3, 0x1, P5 ;  /* 0x000000033f3f7211 */ /* 0x000fe400028f0eff */
[-C--:B------:R-:W-:Y:S02]  /*7790*/  LEA R66, P2, R67, R114.reuse, 0x1 ;  /* 0x0000007243427211 */ /* 0x080fe400078408ff */
[-C--:B------:R-:W-:Y:S02]  /*77a0*/  LEA R68, P3, R69, R114.reuse, 0x1 ;  /* 0x0000007245447211 */ /* 0x080fe400078608ff */
[----:B------:R-:W-:-:S02]  /*77b0*/  LEA R70, P4, R71, R114, 0x1 ;  /* 0x0000007247467211 */ /* 0x000fc400078808ff */
[-C--:B------:R-:W-:Y:S02]  /*77c0*/  LEA R72, P5, R73, R114.reuse, 0x1 ;  /* 0x0000007249487211 */ /* 0x080fe400078a08ff */
[-C--:B------:R-:W-:Y:S02]  /*77d0*/  LEA.HI.X.SX32 R65, R65, R3.reuse, 0x1, P6 ;  /* 0x0000000341417211 */ /* 0x080fe400030f0eff */
[----:B------:R-:W-:Y:S01]  /*77e0*/  LEA R74, P6, R75, R114, 0x1 ;  /* 0x000000724b4a7211 */ /* 0x000fe200078c08ff */
[----:B------:R-:W-:Y:S01]  /*77f0*/  IMAD R5, R115, 0x2, R4 ;  /* 0x0000000273057824 */ /* 0x000fe200078e0204 */
[-C--:B------:R-:W-:Y:S02]  /*7800*/  LEA.HI.X.SX32 R67, R67, R3.reuse, 0x1, P2 ;  /* 0x0000000343437211 */ /* 0x080fe400010f0eff */
[-C--:B------:R-:W-:Y:S02]  /*7810*/  LEA.HI.X.SX32 R69, R69, R3.reuse, 0x1, P3 ;  /* 0x0000000345457211 */ /* 0x080fe400018f0eff */
[----:B------:R-:W-:-:S02]  /*7820*/  LEA.HI.X.SX32 R71, R71, R3, 0x1, P4 ;  /* 0x0000000347477211 */ /* 0x000fc400020f0eff */
[-C--:B------:R-:W-:Y:S02]  /*7830*/  LEA.HI.X.SX32 R73, R73, R3.reuse, 0x1, P5 ;  /* 0x0000000349497211 */ /* 0x080fe400028f0eff */
[-C--:B------:R-:W-:Y:S02]  /*7840*/  LEA R76, P2, R77, R114.reuse, 0x1 ;  /* 0x000000724d4c7211 */ /* 0x080fe400078408ff */
[-C--:B------:R-:W-:Y:S02]  /*7850*/  LEA R78, P3, R79, R114.reuse, 0x1 ;  /* 0x000000724f4e7211 */ /* 0x080fe400078608ff */
[-C--:B------:R-:W-:Y:S02]  /*7860*/  LEA R80, P4, R81, R114.reuse, 0x1 ;  /* 0x0000007251507211 */ /* 0x080fe400078808ff */
[----:B------:R-:W-:Y:S02]  /*7870*/  LEA R82, P5, R83, R114, 0x1 ;  /* 0x0000007253527211 */ /* 0x000fe400078a08ff */
[----:B------:R-:W-:-:S02]  /*7880*/  LEA.HI.X.SX32 R75, R75, R3, 0x1, P6 ;  /* 0x000000034b4b7211 */ /* 0x000fc400030f0eff */
[-C--:B------:R-:W-:Y:S01]  /*7890*/  LEA R84, P6, R85, R114.reuse, 0x1 ;  /* 0x0000007255547211 */ /* 0x080fe200078c08ff */
[----:B------:R-:W-:Y:S01]  /*78a0*/  IMAD R8, R115, 0x2, R5 ;  /* 0x0000000273087824 */ /* 0x000fe200078e0205 */
[-C--:B------:R-:W-:Y:S02]  /*78b0*/  LEA.HI.X.SX32 R77, R77, R3.reuse, 0x1, P2 ;  /* 0x000000034d4d7211 */ /* 0x080fe400010f0eff */
[-C--:B------:R-:W-:Y:S02]  /*78c0*/  LEA.HI.X.SX32 R79, R79, R3.reuse, 0x1, P3 ;  /* 0x000000034f4f7211 */ /* 0x080fe400018f0eff */
[-C--:B------:R-:W-:Y:S02]  /*78d0*/  LEA.HI.X.SX32 R81, R81, R3.reuse, 0x1, P4 ;  /* 0x0000000351517211 */ /* 0x080fe400020f0eff */
[----:B------:R-:W-:Y:S02]  /*78e0*/  LEA.HI.X.SX32 R83, R83, R3, 0x1, P5 ;  /* 0x0000000353537211 */ /* 0x000fe400028f0eff */
[----:B------:R-:W-:-:S02]  /*78f0*/  LEA R86, P2, R87, R114, 0x1 ;  /* 0x0000007257567211 */ /* 0x000fc400078408ff */
[-C--:B------:R-:W-:Y:S02]  /*7900*/  LEA R88, P3, R89, R114.reuse, 0x1 ;  /* 0x0000007259587211 */ /* 0x080fe400078608ff */
[-C--:B------:R-:W-:Y:S02]  /*7910*/  LEA R90, P4, R91, R114.reuse, 0x1 ;  /* 0x000000725b5a7211 */ /* 0x080fe400078808ff */
[-C--:B------:R-:W-:Y:S02]  /*7920*/  LEA R92, P5, R93, R114.reuse, 0x1 ;  /* 0x000000725d5c7211 */ /* 0x080fe400078a08ff */
[-C--:B------:R-:W-:Y:S01]  /*7930*/  LEA.HI.X.SX32 R85, R85, R3.reuse, 0x1, P6 ;  /* 0x0000000355557211 */ /* 0x080fe200030f0eff */
[----:B------:R-:W-:Y:S01]  /*7940*/  IMAD R113, R115, 0x2, R8 ;  /* 0x0000000273717824 */ /* 0x000fe200078e0208 */
[----:B------:R-:W-:Y:S01]  /*7950*/  LEA R94, P6, R95, R114, 0x1 ;  /* 0x000000725f5e7211 */ /* 0x000fe200078c08ff */
[----:B------:R-:W-:Y:S01]  /*7960*/  STG.E.U16 desc[UR44][R12.64], R9 ;  /* 0x000000090c007986 */ /* 0x000fe2000c10152c */
[----:B------:R-:W-:-:S02]  /*7970*/  LEA.HI.X.SX32 R87, R87, R3, 0x1, P2 ;  /* 0x0000000357577211 */ /* 0x000fc400010f0eff */
[-C--:B------:R-:W-:Y:S01]  /*7980*/  LEA.HI.X.SX32 R89, R89, R3.reuse, 0x1, P3 ;  /* 0x0000000359597211 */ /* 0x080fe200018f0eff */
[----:B------:R1:W-:Y:S01]  /*7990*/  STG.E.U16 desc[UR44][R14.64], R10 ;  /* 0x0000000a0e007986 */ /* 0x0003e2000c10152c */
[-C--:B------:R-:W-:Y:S02]  /*79a0*/  LEA.HI.X.SX32 R91, R91, R3.reuse, 0x1, P4 ;  /* 0x000000035b5b7211 */ /* 0x080fe400020f0eff */
[----:B------:R-:W-:Y:S01]  /*79b0*/  LEA.HI.X.SX32 R93, R93, R3, 0x1, P5 ;  /* 0x000000035d5d7211 */ /* 0x000fe200028f0eff */
[----:B------:R-:W-:Y:S01]  /*79c0*/  IMAD R115, R115, 0x2, R113 ;  /* 0x0000000273737824 */ /* 0x000fe200078e0271 */
[-C--:B------:R-:W-:Y:S01]  /*79d0*/  LEA R96, P2, R97, R114.reuse, 0x1 ;  /* 0x0000007261607211 */ /* 0x080fe200078408ff */
[----:B------:R3:W-:Y:S01]  /*79e0*/  STG.E.U16 desc[UR44][R16.64], R11 ;  /* 0x0000000b10007986 */ /* 0x0007e2000c10152c */
[-C--:B------:R-:W-:Y:S02]  /*79f0*/  LEA R98, P3, R99, R114.reuse, 0x1 ;  /* 0x0000007263627211 */ /* 0x080fe400078608ff */
[----:B------:R-:W-:-:S02]  /*7a00*/  LEA R100, P4, R101, R114, 0x1 ;  /* 0x0000007265647211 */ /* 0x000fc400078808ff */
[-C--:B------:R-:W-:Y:S02]  /*7a10*/  LEA R102, P5, R103, R114.reuse, 0x1 ;  /* 0x0000007267667211 */ /* 0x080fe400078a08ff */
[-C--:B------:R-:W-:Y:S01]  /*7a20*/  LEA.HI.X.SX32 R95, R95, R3.reuse, 0x1, P6 ;  /* 0x000000035f5f7211 */ /* 0x080fe200030f0eff */
[----:B------:R-:W-:Y:S01]  /*7a30*/  STG.E.U16 desc[UR44][R18.64], R116 ;  /* 0x0000007412007986 */ /* 0x000fe2000c10152c */
[----:B------:R-:W-:Y:S02]  /*7a40*/  LEA R104, P6, R105, R114, 0x1 ;  /* 0x0000007269687211 */ /* 0x000fe400078c08ff */
[-C--:B------:R-:W-:Y:S01]  /*7a50*/  LEA.HI.X.SX32 R97, R97, R3.reuse, 0x1, P2 ;  /* 0x0000000361617211 */ /* 0x080fe200010f0eff */
[----:B------:R-:W4:Y:S01]  /*7a60*/  LDS.128 R116, [R117] ;  /* 0x0000000075747984 */ /* 0x000f220000000c00 */
[-C--:B------:R-:W-:Y:S02]  /*7a70*/  LEA.HI.X.SX32 R99, R99, R3.reuse, 0x1, P3 ;  /* 0x0000000363637211 */ /* 0x080fe400018f0eff */
[----:B------:R-:W-:-:S02]  /*7a80*/  LEA.HI.X.SX32 R101, R101, R3, 0x1, P4 ;  /* 0x0000000365657211 */ /* 0x000fc400020f0eff */
[-C--:B------:R-:W-:Y:S02]  /*7a90*/  LEA.HI.X.SX32 R103, R103, R3.reuse, 0x1, P5 ;  /* 0x0000000367677211 */ /* 0x080fe400028f0eff */
[-C--:B------:R-:W-:Y:S02]  /*7aa0*/  LEA R106, P2, R4, R114.reuse, 0x1 ;  /* 0x00000072046a7211 */ /* 0x080fe400078408ff */
[-C--:B------:R-:W-:Y:S02]  /*7ab0*/  LEA R108, P3, R5, R114.reuse, 0x1 ;  /* 0x00000072056c7211 */ /* 0x080fe400078608ff */
[-C--:B------:R-:W-:Y:S02]  /*7ac0*/  LEA R110, P4, R8, R114.reuse, 0x1 ;  /* 0x00000072086e7211 */ /* 0x080fe400078808ff */
[----:B------:R-:W-:Y:S02]  /*7ad0*/  LEA.HI.X.SX32 R105, R105, R3, 0x1, P6 ;  /* 0x0000000369697211 */ /* 0x000fe400030f0eff */
[----:B------:R-:W-:-:S02]  /*7ae0*/  LEA R112, P5, R113, R114, 0x1 ;  /* 0x0000007271707211 */ /* 0x000fc400078a08ff */
[----:B------:R-:W-:Y:S02]  /*7af0*/  LEA R114, P6, R115, R114, 0x1 ;  /* 0x0000007273727211 */ /* 0x000fe400078c08ff */
[-C--:B------:R-:W-:Y:S02]  /*7b00*/  LEA.HI.X.SX32 R107, R4, R3.reuse, 0x1, P2 ;  /* 0x00000003046b7211 */ /* 0x080fe400010f0eff */
[-C--:B------:R-:W-:Y:S02]  /*7b10*/  LEA.HI.X.SX32 R109, R5, R3.reuse, 0x1, P3 ;  /* 0x00000003056d7211 */ /* 0x080fe400018f0eff */
[-C--:B------:R-:W-:Y:S02]  /*7b20*/  LEA.HI.X.SX32 R111, R8, R3.reuse, 0x1, P4 ;  /* 0x00000003086f7211 */ /* 0x080fe400020f0eff */
[-C--:B------:R-:W-:Y:S02]  /*7b30*/  LEA.HI.X.SX32 R113, R113, R3.reuse, 0x1, P5 ;  /* 0x0000000371717211 */ /* 0x080fe400028f0eff */
[----:B------:R-:W-:Y:S01]  /*7b40*/  LEA.HI.X.SX32 R115, R115, R3, 0x1, P6 ;  /* 0x0000000373737211 */ /* 0x000fe200030f0eff */
[----:B------:R-:W-:Y:S01]  /*7b50*/  STG.E.U16 desc[UR44][R20.64], R56 ;  /* 0x0000003814007986 */ /* 0x000fe2000c10152c */
[----:B------:R-:W-:-:S02]  /*7b60*/  PRMT R3, R56, 0x7632, R3 ;  /* 0x0000763238037816 */ /* 0x000fc40000000003 */
[----:B-1----:R-:W-:Y:S01]  /*7b70*/  PRMT R15, R57, 0x7632, R15 ;  /* 0x00007632390f7816 */ /* 0x002fe2000000000f */
[----:B------:R-:W-:Y:S01]  /*7b80*/  STG.E.U16 desc[UR44][R22.64], R57 ;  /* 0x0000003916007986 */ /* 0x000fe2000c10152c */
[----:B------:R-:W-:Y:S02]  /*7b90*/  PRMT R4, R58, 0x7632, R4 ;  /* 0x000076323a047816 */ /* 0x000fe40000000004 */
[----:B---3--:R-:W-:Y:S01]  /*7ba0*/  PRMT R17, R59, 0x7632, R17 ;  /* 0x000076323b117816 */ /* 0x008fe20000000011 */
[----:B------:R-:W-:Y:S04]  /*7bb0*/  STG.E.U16 desc[UR44][R24.64], R58 ;  /* 0x0000003a18007986 */ /* 0x000fe8000c10152c */
[----:B------:R-:W-:Y:S01]  /*7bc0*/  STG.E.U16 desc[UR44][R26.64], R59 ;  /* 0x0000003b1a007986 */ /* 0x000fe2000c10152c */
[----:B------:R-:W-:-:S03]  /*7bd0*/  PRMT R5, R52, 0x7632, R5 ;  /* 0x0000763234057816 */ /* 0x000fc60000000005 */
[----:B------:R-:W-:Y:S04]  /*7be0*/  STG.E.U16 desc[UR44][R28.64], R3 ;  /* 0x000000031c007986 */ /* 0x000fe8000c10152c */
[----:B------:R1:W-:Y:S01]  /*7bf0*/  STG.E.U16 desc[UR44][R30.64], R15 ;  /* 0x0000000f1e007986 */ /* 0x0003e2000c10152c */
[----:B------:R-:W-:-:S03]  /*7c00*/  PRMT R8, R54, 0x7632, R8 ;  /* 0x0000763236087816 */ /* 0x000fc60000000008 */
[----:B------:R3:W-:Y:S04]  /*7c10*/  STG.E.U16 desc[UR44][R32.64], R4 ;  /* 0x0000000420007986 */ /* 0x0007e8000c10152c */
[----:B------:R-:W-:Y:S04]  /*7c20*/  STG.E.U16 desc[UR44][R34.64], R17 ;  /* 0x0000001122007986 */ /* 0x000fe8000c10152c */
[----:B------:R-:W-:Y:S01]  /*7c30*/  STG.E.U16 desc[UR44][R36.64], R52 ;  /* 0x0000003424007986 */ /* 0x000fe2000c10152c */
[----:B-1----:R-:W-:-:S03]  /*7c40*/  PRMT R31, R53, 0x7632, R31 ;  /* 0x00007632351f7816 */ /* 0x002fc6000000001f */
[----:B------:R2:W-:Y:S01]  /*7c50*/  STG.E.U16 desc[UR44][R38.64], R53 ;  /* 0x0000003526007986 */ /* 0x0005e2000c10152c */
[----:B---3--:R-:W-:-:S03]  /*7c60*/  PRMT R33, R55, 0x7632, R33 ;  /* 0x0000763237217816 */ /* 0x008fc60000000021 */
[----:B------:R1:W-:Y:S04]  /*7c70*/  STG.E.U16 desc[UR44][R40.64], R54 ;  /* 0x0000003628007986 */ /* 0x0003e8000c10152c */
[----:B------:R-:W-:Y:S04]  /*7c80*/  STG.E.U16 desc[UR44][R42.64], R55 ;  /* 0x000000372a007986 */ /* 0x000fe8000c10152c */
[----:B------:R-:W-:Y:S01]  /*7c90*/  STG.E.U16 desc[UR44][R60.64], R5 ;  /* 0x000000053c007986 */ /* 0x000fe2000c10152c */
[----:B--2---:R-:W-:-:S03]  /*7ca0*/  PRMT R38, R48, 0x7632, R38 ;  /* 0x0000763230267816 */ /* 0x004fc60000000026 */
[----:B------:R-:W-:Y:S01]  /*7cb0*/  STG.E.U16 desc[UR44][R62.64], R31 ;  /* 0x0000001f3e007986 */ /* 0x000fe2000c10152c */
[----:B------:R-:W-:-:S03]  /*7cc0*/  PRMT R39, R49, 0x7632, R39 ;  /* 0x0000763231277816 */ /* 0x000fc60000000027 */
[----:B------:R2:W-:Y:S01]  /*7cd0*/  STG.E.U16 desc[UR44][R64.64], R8 ;  /* 0x0000000840007986 */ /* 0x0005e2000c10152c */
[----:B-1----:R-:W-:-:S03]  /*7ce0*/  PRMT R40, R50, 0x7632, R40 ;  /* 0x0000763232287816 */ /* 0x002fc60000000028 */
[----:B------:R-:W-:Y:S01]  /*7cf0*/  STG.E.U16 desc[UR44][R66.64], R33 ;  /* 0x0000002142007986 */ /* 0x000fe2000c10152c */
[----:B------:R-:W-:-:S03]  /*7d00*/  PRMT R41, R51, 0x7632, R41 ;  /* 0x0000763233297816 */ /* 0x000fc60000000029 */
[----:B------:R1:W-:Y:S04]  /*7d10*/  STG.E.U16 desc[UR44][R68.64], R48 ;  /* 0x0000003044007986 */ /* 0x0003e8000c10152c */
[----:B------:R3:W-:Y:S01]  /*7d20*/  STG.E.U16 desc[UR44][R70.64], R49 ;  /* 0x0000003146007986 */ /* 0x0007e2000c10152c */
[----:B0-----:R-:W-:Y:S01]  /*7d30*/  PRMT R3, R44, 0x7632, R3 ;  /* 0x000076322c037816 */ /* 0x001fe20000000003 */
[----:B--2---:R-:W0:Y:S02]  /*7d40*/  LDC.64 R8, c[0x0][0x230] ;  /* 0x00008c00ff087b82 */ /* 0x004e240000000a00 */
[----:B------:R-:W-:Y:S04]  /*7d50*/  STG.E.U16 desc[UR44][R72.64], R50 ;  /* 0x0000003248007986 */ /* 0x000fe8000c10152c */
[----:B------:R-:W-:Y:S04]  /*7d60*/  STG.E.U16 desc[UR44][R74.64], R51 ;  /* 0x000000334a007986 */ /* 0x000fe8000c10152c */
[----:B------:R-:W-:Y:S01]  /*7d70*/  STG.E.U16 desc[UR44][R76.64], R38 ;  /* 0x000000264c007986 */ /* 0x000fe2000c10152c */
[----:B------:R-:W-:-:S03]  /*7d80*/  PRMT R4, R45, 0x7632, R4 ;  /* 0x000076322d047816 */ /* 0x000fc60000000004 */
[----:B------:R-:W-:Y:S01]  /*7d90*/  STG.E.U16 desc[UR44][R78.64], R39 ;  /* 0x000000274e007986 */ /* 0x000fe2000c10152c */
[----:B-1----:R-:W-:-:S03]  /*7da0*/  PRMT R48, R46, 0x7632, R48 ;  /* 0x000076322e307816 */ /* 0x002fc60000000030 */
[----:B------:R-:W-:Y:S01]  /*7db0*/  STG.E.U16 desc[UR44][R80.64], R40 ;  /* 0x0000002850007986 */ /* 0x000fe2000c10152c */
[----:B---3--:R-:W-:-:S03]  /*7dc0*/  PRMT R49, R47, 0x7632, R49 ;  /* 0x000076322f317816 */ /* 0x008fc60000000031 */
[----:B------:R-:W-:Y:S04]  /*7dd0*/  STG.E.U16 desc[UR44][R82.64], R41 ;  /* 0x0000002952007986 */ /* 0x000fe8000c10152c */
[----:B------:R-:W-:Y:S04]  /*7de0*/  STG.E.U16 desc[UR44][R84.64], R44 ;  /* 0x0000002c54007986 */ /* 0x000fe8000c10152c */
[----:B------:R-:W-:Y:S04]  /*7df0*/  STG.E.U16 desc[UR44][R86.64], R45 ;  /* 0x0000002d56007986 */ /* 0x000fe8000c10152c */
[----:B------:R-:W-:Y:S04]  /*7e00*/  STG.E.U16 desc[UR44][R88.64], R46 ;  /* 0x0000002e58007986 */ /* 0x000fe8000c10152c */
[----:B------:R-:W-:Y:S01]  /*7e10*/  STG.E.U16 desc[UR44][R90.64], R47 ;  /* 0x0000002f5a007986 */ /* 0x000fe2000c10152c */
[----:B----4-:R-:W-:-:S03]  /*7e20*/  PRMT R54, R116, 0x7632, R54 ;  /* 0x0000763274367816 */ /* 0x010fc60000000036 */
[----:B------:R1:W-:Y:S01]  /*7e30*/  STG.E.U16 desc[UR44][R92.64], R3 ;  /* 0x000000035c007986 */ /* 0x0003e2000c10152c */
[----:B------:R-:W-:-:S03]  /*7e40*/  PRMT R55, R117, 0x7632, R55 ;  /* 0x0000763275377816 */ /* 0x000fc60000000037 */
[----:B------:R2:W-:Y:S01]  /*7e50*/  STG.E.U16 desc[UR44][R94.64], R4 ;  /* 0x000000045e007986 */ /* 0x0005e2000c10152c */
[----:B------:R-:W-:-:S03]  /*7e60*/  PRMT R56, R118, 0x7632, R56 ;  /* 0x0000763276387816 */ /* 0x000fc60000000038 */
[----:B------:R3:W-:Y:S01]  /*7e70*/  STG.E.U16 desc[UR44][R96.64], R48 ;  /* 0x0000003060007986 */ /* 0x0007e2000c10152c */
[----:B------:R-:W-:-:S03]  /*7e80*/  PRMT R57, R119, 0x7632, R57 ;  /* 0x0000763277397816 */ /* 0x000fc60000000039 */
[----:B------:R3:W-:Y:S04]  /*7e90*/  STG.E.U16 desc[UR44][R98.64], R49 ;  /* 0x0000003162007986 */ /* 0x0007e8000c10152c */
[----:B------:R3:W-:Y:S04]  /*7ea0*/  STG.E.U16 desc[UR44][R100.64], R116 ;  /* 0x0000007464007986 */ /* 0x0007e8000c10152c */
[----:B------:R3:W-:Y:S04]  /*7eb0*/  STG.E.U16 desc[UR44][R102.64], R117 ;  /* 0x0000007566007986 */ /* 0x0007e8000c10152c */
[----:B------:R3:W-:Y:S04]  /*7ec0*/  STG.E.U16 desc[UR44][R104.64], R118 ;  /* 0x0000007668007986 */ /* 0x0007e8000c10152c */
[----:B------:R3:W-:Y:S04]  /*7ed0*/  STG.E.U16 desc[UR44][R106.64], R119 ;  /* 0x000000776a007986 */ /* 0x0007e8000c10152c */
[----:B------:R3:W-:Y:S04]  /*7ee0*/  STG.E.U16 desc[UR44][R108.64], R54 ;  /* 0x000000366c007986 */ /* 0x0007e8000c10152c */
[----:B------:R3:W-:Y:S04]  /*7ef0*/  STG.E.U16 desc[UR44][R110.64], R55 ;  /* 0x000000376e007986 */ /* 0x0007e8000c10152c */
[----:B------:R3:W-:Y:S04]  /*7f00*/  STG.E.U16 desc[UR44][R112.64], R56 ;  /* 0x0000003870007986 */ /* 0x0007e8000c10152c */
[----:B------:R3:W-:Y:S01]  /*7f10*/  STG.E.U16 desc[UR44][R114.64], R57 ;  /* 0x0000003972007986 */ /* 0x0007e2000c10152c */
[----:B-1----:R-:W-:Y:S01]  /*7f20*/  FSEL R3, R0, -INF , P1 ;  /* 0xff80000000037808 */ /* 0x002fe20000800000 */
[----:B------:R-:W-:Y:S01]  /*7f30*/  IMAD.SHL.U32 R0, R122, 0x2, RZ ;  /* 0x000000027a007824 */ /* 0x000fe200078e00ff */
[----:B------:R-:W-:-:S03]  /*7f40*/  FSEL R2, R2, -INF , P0 ;  /* 0xff80000002027808 */ /* 0x000fc60000000000 */
[----:B------:R-:W-:Y:S01]  /*7f50*/  FFMA R5, R3, 0.69314718246459960938, R6 ;  /* 0x3f31721803057823 */ /* 0x000fe20000000006 */
[----:B------:R-:W-:Y:S01]  /*7f60*/  LOP3.LUT R6, R0, 0x3f8, RZ, 0xc0, !PT ;  /* 0x000003f800067812 */ /* 0x000fe200078ec0ff */
[----:B--2---:R-:W-:Y:S01]  /*7f70*/  FFMA R4, R2, 0.69314718246459960938, R7 ;  /* 0x3f31721802047823 */ /* 0x004fe20000000007 */
[----:B------:R-:W-:Y:S01]  /*7f80*/  BAR.SYNC.DEFER_BLOCKING 0x0 ;  /* 0x0000000000007b1d */ /* 0x000fe20000010000 */
[----:B------:R-:W-:Y:S01]  /*7f90*/  UIMAD UR4, UR46, UR4, URZ ;  /* 0x000000042e0472a4 */ /* 0x000fe2000f8e023f */
[----:B------:R-:W-:Y:S01]  /*7fa0*/  LOP3.LUT P2, RZ, R122, 0x100, RZ, 0xc0, !PT ;  /* 0x000001007aff7812 */ /* 0x000fe2000784c0ff */
[C---:B------:R-:W-:Y:S02]  /*7fb0*/  IMAD.SHL.U32 R3, R121.reuse, 0x4, RZ ;  /* 0x0000000479037824 */ /* 0x040fe400078e00ff */
[----:B------:R-:W-:Y:S01]  /*7fc0*/  USHF.L.U32 UR6, UR4, 0x2, URZ ;  /* 0x0000000204067899 */ /* 0x000fe2000800063f */
[----:B------:R3:W-:Y:S01]  /*7fd0*/  STS.64 [R6+UR47], R4 ;  /* 0x0000000406007988 */ /* 0x0007e20008000a2f */
[----:B------:R-:W-:Y:S01]  /*7fe0*/  UIMAD.WIDE UR4, UR4, 0x4, URZ ;  /* 0x00000004040478a5 */ /* 0x000fe2000f8e023f */
[----:B------:R-:W-:Y:S01]  /*7ff0*/  IMAD.HI R0, R121, 0x4, RZ ;  /* 0x0000000479007827 */ /* 0x000fe200078e02ff */
[----:B------:R-:W-:Y:S02]  /*8000*/  BAR.SYNC.DEFER_BLOCKING 0x0 ;  /* 0x0000000000007b1d */ /* 0x000fe40000010000 */
[----:B0-----:R-:W-:-:S04]  /*8010*/  IADD3 R2, P0, P1, R3, UR6, R8 ;  /* 0x0000000603027c10 */ /* 0x001fc8000f91e008 */
[----:B------:R-:W-:Y:S01]  /*8020*/  IADD3.X R3, R0, UR5, R9, P0, P1 ;  /* 0x0000000500037c10 */ /* 0x000fe200087e2409 */
[----:B------:R-:W-:Y:S08]  /*8030*/  @P2 EXIT ;  /* 0x000000000000294d */ /* 0x000ff00003800000 */
[----:B---3--:R-:W0:Y:S04]  /*8040*/  LDS R5, [R120] ;  /* 0x0000000078057984 */ /* 0x008e280000000800 */
[----:B0-----:R-:W-:Y:S01]  /*8050*/  STG.E desc[UR44][R2.64], R5 ;  /* 0x0000000502007986 */ /* 0x001fe2000c10192c */
[----:B------:R-:W-:Y:S05]  /*8060*/  EXIT ;  /* 0x000000000000794d */ /* 0x000fea0003800000 */
.L_x_2:
[----:B------:R-:W-:-:S00]  /*8070*/  BRA `(.L_x_2) ;  /* 0xfffffffc00fc7947 */ /* 0x000fc0000383ffff */
[----:B------:R-:W-:-:S00]  /*8080*/  NOP ;  /* 0x0000000000007918 */ /* 0x000fc00000000000 */
[----:B------:R-:W-:-:S00]  /*8090*/  NOP ;  /* 0x0000000000007918 */ /* 0x000fc00000000000 */
[----:B------:R-:W-:-:S00]  /*80a0*/  NOP ;  /* 0x0000000000007918 */ /* 0x000fc00000000000 */
[----:B------:R-:W-:-:S00]  /*80b0*/  NOP ;  /* 0x0000000000007918 */ /* 0x000fc00000000000 */
[----:B------:R-:W-:-:S00]  /*80c0*/  NOP ;  /* 0x0000000000007918 */ /* 0x000fc00000000000 */
[----:B------:R-:W-:-:S00]  /*80d0*/  NOP ;  /* 0x0000000000007918 */ /* 0x000fc00000000000 */
[----:B------:R-:W-:-:S00]  /*80e0*/  NOP ;  /* 0x0000000000007918 */ /* 0x000fc00000000000 */
[----:B------:R-:W-:-:S00]  /*80f0*/  NOP ;  /* 0x0000000000007918 */ /* 0x000fc00000000000 */
.L_x_3:


//--------------------- .nv.global.init           --------------------------
	.section	.nv.global.init,"aw",@progbits
.nv.global.init:
	.type		_$_str,@object
	.size		_$_str,(.L_0 - _$_str)
_$_str:
        /*0000*/ 	.byte	0x5f, 0x5f, 0x43, 0x55, 0x44, 0x41, 0x5f, 0x46, 0x54, 0x5a, 0x00
.L_0:


//--------------------- .nv.shared.attn_fwd       --------------------------
	.section	.nv.shared.attn_fwd,"aw",@nobits
	.sectionflags	@""
	.align	16
	.zero		1024


//--------------------- .nv.shared.reserved.0     --------------------------
	.section	.nv.shared.reserved.0,"aw",@nobits
	.weak		__nv_reservedSMEM_offset_0_alias
	.size		__nv_reservedSMEM_offset_0_alias, 0, 0
	.other		__nv_reservedSMEM_offset_0_alias,@"STO_CUDA_RESERVED_SHARED STV_DEFAULT"
__nv_reservedSMEM_offset_0_alias:
	.zero		0


//--------------------- .nv.constant0.attn_fwd    --------------------------
	.section	.nv.constant0.attn_fwd,"a",@progbits
	.sectionflags	@""
	.align	4
.nv.constant0.attn_fwd:
	.zero		664


//--------------------- SYMBOLS --------------------------

	.type		.nv.reservedSmem.offset0,@object
	.size		.nv.reservedSmem.offset0,0x4
